//
// Generated by NVIDIA NVVM Compiler
// Compiler built on Thu Mar 13 19:31:35 2014 (1394735495)
// Cuda compilation tools, release 6.0, V6.0.1
//

.version 4.0
.target sm_30
.address_size 64


.visible .entry adddmi(
	.param .u64 adddmi_param_0,
	.param .u64 adddmi_param_1,
	.param .u64 adddmi_param_2,
	.param .u64 adddmi_param_3,
	.param .u64 adddmi_param_4,
	.param .u64 adddmi_param_5,
	.param .u64 adddmi_param_6,
	.param .u64 adddmi_param_7,
	.param .u64 adddmi_param_8,
	.param .f32 adddmi_param_9,
	.param .f32 adddmi_param_10,
	.param .f32 adddmi_param_11,
	.param .u32 adddmi_param_12,
	.param .u32 adddmi_param_13,
	.param .u32 adddmi_param_14,
	.param .u8 adddmi_param_15
)
{
	.reg .pred 	%p<42>;
	.reg .s16 	%rs<29>;
	.reg .s32 	%r<320>;
	.reg .f32 	%f<236>;
	.reg .s64 	%rd<124>;


	ld.param.u64 	%rd8, [adddmi_param_0];
	ld.param.u64 	%rd9, [adddmi_param_1];
	ld.param.u64 	%rd10, [adddmi_param_2];
	ld.param.u64 	%rd11, [adddmi_param_3];
	ld.param.u64 	%rd12, [adddmi_param_4];
	ld.param.u64 	%rd13, [adddmi_param_5];
	ld.param.u64 	%rd14, [adddmi_param_6];
	ld.param.u64 	%rd15, [adddmi_param_7];
	ld.param.u64 	%rd16, [adddmi_param_8];
	ld.param.f32 	%f101, [adddmi_param_9];
	ld.param.f32 	%f102, [adddmi_param_10];
	ld.param.f32 	%f103, [adddmi_param_11];
	ld.param.u32 	%r65, [adddmi_param_12];
	ld.param.u32 	%r66, [adddmi_param_13];
	ld.param.u32 	%r67, [adddmi_param_14];
	ld.param.u8 	%rs8, [adddmi_param_15];
	mov.u32 	%r68, %ntid.x;
	mov.u32 	%r69, %ctaid.x;
	mov.u32 	%r70, %tid.x;
	mad.lo.s32 	%r1, %r68, %r69, %r70;
	mov.u32 	%r71, %ntid.y;
	mov.u32 	%r72, %ctaid.y;
	mov.u32 	%r73, %tid.y;
	mad.lo.s32 	%r2, %r71, %r72, %r73;
	mov.u32 	%r74, %ntid.z;
	mov.u32 	%r75, %ctaid.z;
	mov.u32 	%r76, %tid.z;
	mad.lo.s32 	%r3, %r74, %r75, %r76;
	setp.ge.s32	%p1, %r2, %r66;
	setp.ge.s32	%p2, %r1, %r65;
	or.pred  	%p3, %p2, %p1;
	setp.ge.s32	%p4, %r3, %r67;
	or.pred  	%p5, %p3, %p4;
	@%p5 bra 	BB0_77;

	cvta.to.global.u64 	%rd17, %rd16;
	cvta.to.global.u64 	%rd18, %rd13;
	cvta.to.global.u64 	%rd19, %rd12;
	cvta.to.global.u64 	%rd20, %rd11;
	mad.lo.s32 	%r77, %r3, %r66, %r2;
	mad.lo.s32 	%r78, %r77, %r65, %r1;
	cvt.s64.s32	%rd1, %r78;
	mul.wide.s32 	%rd21, %r78, 4;
	add.s64 	%rd22, %rd20, %rd21;
	add.s64 	%rd23, %rd19, %rd21;
	add.s64 	%rd24, %rd18, %rd21;
	add.s64 	%rd25, %rd17, %rd1;
	ld.global.u8 	%rs1, [%rd25];
	cvt.u32.u16	%r79, %rs1;
	and.b32  	%r4, %r79, 255;
	ld.global.f32 	%f1, [%rd22];
	ld.global.f32 	%f2, [%rd23];
	mul.f32 	%f104, %f2, %f2;
	fma.rn.f32 	%f105, %f1, %f1, %f104;
	ld.global.f32 	%f3, [%rd24];
	fma.rn.f32 	%f106, %f3, %f3, %f105;
	setp.eq.f32	%p6, %f106, 0f00000000;
	@%p6 bra 	BB0_77;

	cvta.to.global.u64 	%rd26, %rd10;
	cvta.to.global.u64 	%rd27, %rd9;
	cvta.to.global.u64 	%rd28, %rd8;
	shl.b64 	%rd29, %rd1, 2;
	add.s64 	%rd30, %rd28, %rd29;
	ld.global.f32 	%f4, [%rd30];
	add.s64 	%rd31, %rd27, %rd29;
	ld.global.f32 	%f5, [%rd31];
	add.s64 	%rd32, %rd26, %rd29;
	ld.global.f32 	%f6, [%rd32];
	add.s32 	%r5, %r1, -1;
	and.b16  	%rs9, %rs8, 1;
	setp.eq.b16	%p7, %rs9, 1;
	@!%p7 bra 	BB0_4;
	bra.uni 	BB0_3;

BB0_3:
	rem.s32 	%r84, %r5, %r65;
	add.s32 	%r85, %r84, %r65;
	rem.s32 	%r304, %r85, %r65;
	bra.uni 	BB0_5;

BB0_4:
	mov.u32 	%r86, 0;
	max.s32 	%r304, %r5, %r86;

BB0_5:
	mad.lo.s32 	%r96, %r77, %r65, %r304;
	setp.gt.s32	%p8, %r1, 0;
	or.pred  	%p10, %p8, %p7;
	cvt.s64.s32	%rd2, %r96;
	@%p10 bra 	BB0_7;

	mov.f32 	%f206, 0f00000000;
	mov.f32 	%f213, %f206;
	mov.f32 	%f205, %f206;
	bra.uni 	BB0_8;

BB0_7:
	shl.b64 	%rd34, %rd2, 2;
	add.s64 	%rd35, %rd20, %rd34;
	ld.global.f32 	%f205, [%rd35];
	add.s64 	%rd37, %rd19, %rd34;
	ld.global.f32 	%f213, [%rd37];
	add.s64 	%rd39, %rd18, %rd34;
	ld.global.f32 	%f206, [%rd39];

BB0_8:
	mov.f32 	%f212, %f213;
	add.s64 	%rd41, %rd17, %rd2;
	ld.global.u8 	%rs2, [%rd41];
	and.b16  	%rs11, %rs1, 255;
	setp.gt.u16	%p11, %rs2, %rs11;
	cvt.u32.u16	%r9, %rs2;
	@%p11 bra 	BB0_10;

	add.s32 	%r101, %r4, 1;
	mul.lo.s32 	%r102, %r101, %r4;
	shr.u32 	%r103, %r102, 31;
	add.s32 	%r104, %r102, %r103;
	shr.s32 	%r105, %r104, 1;
	add.s32 	%r305, %r105, %r9;
	bra.uni 	BB0_11;

BB0_10:
	add.s32 	%r106, %r9, 1;
	mul.lo.s32 	%r107, %r106, %r9;
	shr.u32 	%r108, %r107, 31;
	add.s32 	%r109, %r107, %r108;
	shr.s32 	%r110, %r109, 1;
	add.s32 	%r305, %r110, %r4;

BB0_11:
	cvta.to.global.u64 	%rd42, %rd14;
	mul.wide.s32 	%rd43, %r305, 4;
	add.s64 	%rd44, %rd42, %rd43;
	ld.global.f32 	%f13, [%rd44];
	@%p11 bra 	BB0_13;

	add.s32 	%r111, %r4, 1;
	mul.lo.s32 	%r112, %r111, %r4;
	shr.u32 	%r113, %r112, 31;
	add.s32 	%r114, %r112, %r113;
	shr.s32 	%r115, %r114, 1;
	add.s32 	%r306, %r115, %r9;
	bra.uni 	BB0_14;

BB0_13:
	add.s32 	%r116, %r9, 1;
	mul.lo.s32 	%r117, %r116, %r9;
	shr.u32 	%r118, %r117, 31;
	add.s32 	%r119, %r117, %r118;
	shr.s32 	%r120, %r119, 1;
	add.s32 	%r306, %r120, %r4;

BB0_14:
	cvta.to.global.u64 	%rd45, %rd15;
	mul.wide.s32 	%rd46, %r306, 4;
	add.s64 	%rd47, %rd45, %rd46;
	ld.global.f32 	%f14, [%rd47];
	mul.f32 	%f110, %f212, %f212;
	fma.rn.f32 	%f111, %f205, %f205, %f110;
	fma.rn.f32 	%f112, %f206, %f206, %f111;
	setp.neu.f32	%p13, %f112, 0f00000000;
	@%p13 bra 	BB0_16;

	mul.f32 	%f113, %f14, 0fBF000000;
	div.rn.f32 	%f114, %f113, %f13;
	mul.f32 	%f115, %f114, %f101;
	mul.f32 	%f116, %f115, %f3;
	sub.f32 	%f205, %f1, %f116;
	fma.rn.f32 	%f206, %f115, %f1, %f3;
	mov.f32 	%f212, %f2;

BB0_16:
	mul.f32 	%f20, %f101, %f101;
	add.f32 	%f117, %f13, %f13;
	div.rn.f32 	%f118, %f117, %f20;
	sub.f32 	%f119, %f205, %f1;
	sub.f32 	%f120, %f212, %f2;
	sub.f32 	%f121, %f206, %f3;
	fma.rn.f32 	%f122, %f118, %f119, %f4;
	fma.rn.f32 	%f21, %f118, %f120, %f5;
	fma.rn.f32 	%f123, %f118, %f121, %f6;
	sub.f32 	%f124, %f3, %f206;
	div.rn.f32 	%f125, %f14, %f101;
	fma.rn.f32 	%f22, %f125, %f124, %f122;
	sub.f32 	%f126, %f1, %f205;
	mul.f32 	%f127, %f125, %f126;
	sub.f32 	%f23, %f123, %f127;
	add.s32 	%r16, %r1, 1;
	@!%p7 bra 	BB0_18;
	bra.uni 	BB0_17;

BB0_17:
	rem.s32 	%r125, %r16, %r65;
	add.s32 	%r126, %r125, %r65;
	rem.s32 	%r307, %r126, %r65;
	bra.uni 	BB0_19;

BB0_18:
	add.s32 	%r127, %r65, -1;
	min.s32 	%r307, %r16, %r127;

BB0_19:
	mad.lo.s32 	%r137, %r77, %r65, %r307;
	setp.lt.s32	%p16, %r16, %r65;
	or.pred  	%p17, %p16, %p7;
	cvt.s64.s32	%rd3, %r137;
	@%p17 bra 	BB0_21;

	mov.f32 	%f215, 0f00000000;
	mov.f32 	%f214, %f215;
	mov.f32 	%f207, %f215;
	bra.uni 	BB0_22;

BB0_21:
	shl.b64 	%rd49, %rd3, 2;
	add.s64 	%rd50, %rd20, %rd49;
	ld.global.f32 	%f207, [%rd50];
	add.s64 	%rd52, %rd19, %rd49;
	ld.global.f32 	%f214, [%rd52];
	add.s64 	%rd54, %rd18, %rd49;
	ld.global.f32 	%f215, [%rd54];

BB0_22:
	mov.f32 	%f28, %f214;
	add.s64 	%rd56, %rd17, %rd3;
	ld.global.u8 	%rs3, [%rd56];
	setp.gt.u16	%p18, %rs3, %rs11;
	cvt.u32.u16	%r20, %rs3;
	@%p18 bra 	BB0_24;

	add.s32 	%r138, %r4, 1;
	mul.lo.s32 	%r139, %r138, %r4;
	shr.u32 	%r140, %r139, 31;
	add.s32 	%r141, %r139, %r140;
	shr.s32 	%r142, %r141, 1;
	add.s32 	%r308, %r142, %r20;
	bra.uni 	BB0_25;

BB0_24:
	add.s32 	%r143, %r20, 1;
	mul.lo.s32 	%r144, %r143, %r20;
	shr.u32 	%r145, %r144, 31;
	add.s32 	%r146, %r144, %r145;
	shr.s32 	%r147, %r146, 1;
	add.s32 	%r308, %r147, %r4;

BB0_25:
	mul.wide.s32 	%rd58, %r308, 4;
	add.s64 	%rd59, %rd42, %rd58;
	ld.global.f32 	%f30, [%rd59];
	@%p18 bra 	BB0_27;

	add.s32 	%r148, %r4, 1;
	mul.lo.s32 	%r149, %r148, %r4;
	shr.u32 	%r150, %r149, 31;
	add.s32 	%r151, %r149, %r150;
	shr.s32 	%r152, %r151, 1;
	add.s32 	%r309, %r152, %r20;
	bra.uni 	BB0_28;

BB0_27:
	add.s32 	%r153, %r20, 1;
	mul.lo.s32 	%r154, %r153, %r20;
	shr.u32 	%r155, %r154, 31;
	add.s32 	%r156, %r154, %r155;
	shr.s32 	%r157, %r156, 1;
	add.s32 	%r309, %r157, %r4;

BB0_28:
	mul.wide.s32 	%rd61, %r309, 4;
	add.s64 	%rd62, %rd45, %rd61;
	ld.global.f32 	%f31, [%rd62];
	mul.f32 	%f131, %f28, %f28;
	fma.rn.f32 	%f132, %f207, %f207, %f131;
	fma.rn.f32 	%f133, %f215, %f215, %f132;
	setp.neu.f32	%p20, %f133, 0f00000000;
	mov.f32 	%f211, %f28;
	@%p20 bra 	BB0_30;

	mul.f32 	%f134, %f31, 0f3F000000;
	div.rn.f32 	%f135, %f134, %f30;
	mul.f32 	%f136, %f135, %f101;
	mul.f32 	%f137, %f136, %f3;
	sub.f32 	%f207, %f1, %f137;
	fma.rn.f32 	%f215, %f136, %f1, %f3;
	mov.f32 	%f211, %f2;

BB0_30:
	mov.f32 	%f35, %f211;
	add.f32 	%f138, %f30, %f30;
	div.rn.f32 	%f139, %f138, %f20;
	sub.f32 	%f140, %f207, %f1;
	sub.f32 	%f141, %f35, %f2;
	sub.f32 	%f142, %f215, %f3;
	fma.rn.f32 	%f143, %f139, %f140, %f22;
	fma.rn.f32 	%f37, %f139, %f141, %f21;
	fma.rn.f32 	%f144, %f139, %f142, %f23;
	div.rn.f32 	%f145, %f31, %f101;
	fma.rn.f32 	%f38, %f145, %f142, %f143;
	mul.f32 	%f146, %f145, %f140;
	sub.f32 	%f39, %f144, %f146;
	and.b16  	%rs4, %rs8, 2;
	setp.eq.s16	%p21, %rs4, 0;
	add.s32 	%r27, %r2, -1;
	@%p21 bra 	BB0_32;

	rem.s32 	%r162, %r27, %r66;
	add.s32 	%r163, %r162, %r66;
	rem.s32 	%r310, %r163, %r66;
	bra.uni 	BB0_33;

BB0_32:
	mov.u32 	%r164, 0;
	max.s32 	%r310, %r27, %r164;

BB0_33:
	mad.lo.s32 	%r169, %r3, %r66, %r310;
	mad.lo.s32 	%r174, %r169, %r65, %r1;
	setp.gt.s32	%p22, %r2, 0;
	and.b16  	%rs17, %rs4, 255;
	setp.ne.s16	%p23, %rs17, 0;
	or.pred  	%p24, %p22, %p23;
	cvt.s64.s32	%rd4, %r174;
	@%p24 bra 	BB0_35;

	mov.f32 	%f217, 0f00000000;
	mov.f32 	%f216, %f217;
	mov.f32 	%f223, %f217;
	bra.uni 	BB0_36;

BB0_35:
	shl.b64 	%rd64, %rd4, 2;
	add.s64 	%rd65, %rd20, %rd64;
	ld.global.f32 	%f223, [%rd65];
	add.s64 	%rd67, %rd19, %rd64;
	ld.global.f32 	%f216, [%rd67];
	add.s64 	%rd69, %rd18, %rd64;
	ld.global.f32 	%f217, [%rd69];

BB0_36:
	mov.f32 	%f222, %f223;
	add.s64 	%rd71, %rd17, %rd4;
	ld.global.u8 	%rs5, [%rd71];
	setp.gt.u16	%p25, %rs5, %rs11;
	cvt.u32.u16	%r31, %rs5;
	@%p25 bra 	BB0_38;

	add.s32 	%r179, %r4, 1;
	mul.lo.s32 	%r180, %r179, %r4;
	shr.u32 	%r181, %r180, 31;
	add.s32 	%r182, %r180, %r181;
	shr.s32 	%r183, %r182, 1;
	add.s32 	%r311, %r183, %r31;
	bra.uni 	BB0_39;

BB0_38:
	add.s32 	%r184, %r31, 1;
	mul.lo.s32 	%r185, %r184, %r31;
	shr.u32 	%r186, %r185, 31;
	add.s32 	%r187, %r185, %r186;
	shr.s32 	%r188, %r187, 1;
	add.s32 	%r311, %r188, %r4;

BB0_39:
	mul.wide.s32 	%rd73, %r311, 4;
	add.s64 	%rd74, %rd42, %rd73;
	ld.global.f32 	%f46, [%rd74];
	@%p25 bra 	BB0_41;

	add.s32 	%r189, %r4, 1;
	mul.lo.s32 	%r190, %r189, %r4;
	shr.u32 	%r191, %r190, 31;
	add.s32 	%r192, %r190, %r191;
	shr.s32 	%r193, %r192, 1;
	add.s32 	%r312, %r193, %r31;
	bra.uni 	BB0_42;

BB0_41:
	add.s32 	%r194, %r31, 1;
	mul.lo.s32 	%r195, %r194, %r31;
	shr.u32 	%r196, %r195, 31;
	add.s32 	%r197, %r195, %r196;
	shr.s32 	%r198, %r197, 1;
	add.s32 	%r312, %r198, %r4;

BB0_42:
	mul.wide.s32 	%rd76, %r312, 4;
	add.s64 	%rd77, %rd45, %rd76;
	ld.global.f32 	%f47, [%rd77];
	mul.f32 	%f150, %f216, %f216;
	fma.rn.f32 	%f151, %f222, %f222, %f150;
	fma.rn.f32 	%f152, %f217, %f217, %f151;
	setp.neu.f32	%p27, %f152, 0f00000000;
	@%p27 bra 	BB0_44;

	mul.f32 	%f153, %f47, 0fBF000000;
	div.rn.f32 	%f154, %f153, %f46;
	mul.f32 	%f155, %f154, %f102;
	mul.f32 	%f156, %f155, %f3;
	sub.f32 	%f216, %f2, %f156;
	fma.rn.f32 	%f217, %f155, %f2, %f3;
	mov.f32 	%f222, %f1;

BB0_44:
	mul.f32 	%f53, %f102, %f102;
	add.f32 	%f157, %f46, %f46;
	div.rn.f32 	%f158, %f157, %f53;
	sub.f32 	%f159, %f222, %f1;
	sub.f32 	%f160, %f216, %f2;
	sub.f32 	%f161, %f217, %f3;
	fma.rn.f32 	%f54, %f158, %f159, %f38;
	fma.rn.f32 	%f162, %f158, %f160, %f37;
	fma.rn.f32 	%f163, %f158, %f161, %f39;
	sub.f32 	%f164, %f3, %f217;
	div.rn.f32 	%f165, %f47, %f102;
	fma.rn.f32 	%f55, %f165, %f164, %f162;
	sub.f32 	%f166, %f2, %f216;
	mul.f32 	%f167, %f165, %f166;
	sub.f32 	%f56, %f163, %f167;
	add.s32 	%r38, %r2, 1;
	setp.eq.s16	%p28, %rs17, 0;
	@%p28 bra 	BB0_46;

	rem.s32 	%r203, %r38, %r66;
	add.s32 	%r204, %r203, %r66;
	rem.s32 	%r313, %r204, %r66;
	bra.uni 	BB0_47;

BB0_46:
	add.s32 	%r205, %r66, -1;
	min.s32 	%r313, %r38, %r205;

BB0_47:
	mad.lo.s32 	%r210, %r3, %r66, %r313;
	mad.lo.s32 	%r215, %r210, %r65, %r1;
	setp.lt.s32	%p29, %r38, %r66;
	or.pred  	%p31, %p29, %p23;
	cvt.s64.s32	%rd5, %r215;
	@%p31 bra 	BB0_49;

	mov.f32 	%f226, 0f00000000;
	mov.f32 	%f225, %f226;
	mov.f32 	%f224, %f226;
	bra.uni 	BB0_50;

BB0_49:
	shl.b64 	%rd79, %rd5, 2;
	add.s64 	%rd80, %rd20, %rd79;
	ld.global.f32 	%f224, [%rd80];
	add.s64 	%rd82, %rd19, %rd79;
	ld.global.f32 	%f225, [%rd82];
	add.s64 	%rd84, %rd18, %rd79;
	ld.global.f32 	%f226, [%rd84];

BB0_50:
	mov.f32 	%f60, %f224;
	add.s64 	%rd86, %rd17, %rd5;
	ld.global.u8 	%rs6, [%rd86];
	setp.gt.u16	%p32, %rs6, %rs11;
	cvt.u32.u16	%r42, %rs6;
	@%p32 bra 	BB0_52;

	add.s32 	%r216, %r4, 1;
	mul.lo.s32 	%r217, %r216, %r4;
	shr.u32 	%r218, %r217, 31;
	add.s32 	%r219, %r217, %r218;
	shr.s32 	%r220, %r219, 1;
	add.s32 	%r314, %r220, %r42;
	bra.uni 	BB0_53;

BB0_52:
	add.s32 	%r221, %r42, 1;
	mul.lo.s32 	%r222, %r221, %r42;
	shr.u32 	%r223, %r222, 31;
	add.s32 	%r224, %r222, %r223;
	shr.s32 	%r225, %r224, 1;
	add.s32 	%r314, %r225, %r4;

BB0_53:
	mul.wide.s32 	%rd88, %r314, 4;
	add.s64 	%rd89, %rd42, %rd88;
	ld.global.f32 	%f63, [%rd89];
	@%p32 bra 	BB0_55;

	add.s32 	%r226, %r4, 1;
	mul.lo.s32 	%r227, %r226, %r4;
	shr.u32 	%r228, %r227, 31;
	add.s32 	%r229, %r227, %r228;
	shr.s32 	%r230, %r229, 1;
	add.s32 	%r315, %r230, %r42;
	bra.uni 	BB0_56;

BB0_55:
	add.s32 	%r231, %r42, 1;
	mul.lo.s32 	%r232, %r231, %r42;
	shr.u32 	%r233, %r232, 31;
	add.s32 	%r234, %r232, %r233;
	shr.s32 	%r235, %r234, 1;
	add.s32 	%r315, %r235, %r4;

BB0_56:
	mul.wide.s32 	%rd91, %r315, 4;
	add.s64 	%rd92, %rd45, %rd91;
	ld.global.f32 	%f64, [%rd92];
	mul.f32 	%f171, %f225, %f225;
	fma.rn.f32 	%f172, %f60, %f60, %f171;
	fma.rn.f32 	%f173, %f226, %f226, %f172;
	setp.neu.f32	%p34, %f173, 0f00000000;
	mov.f32 	%f221, %f60;
	@%p34 bra 	BB0_58;

	mul.f32 	%f174, %f64, 0f3F000000;
	div.rn.f32 	%f175, %f174, %f63;
	mul.f32 	%f176, %f175, %f102;
	mul.f32 	%f177, %f176, %f3;
	sub.f32 	%f225, %f2, %f177;
	fma.rn.f32 	%f226, %f176, %f2, %f3;
	mov.f32 	%f221, %f1;

BB0_58:
	mov.f32 	%f67, %f221;
	add.f32 	%f178, %f63, %f63;
	div.rn.f32 	%f179, %f178, %f53;
	sub.f32 	%f180, %f67, %f1;
	sub.f32 	%f181, %f225, %f2;
	sub.f32 	%f182, %f226, %f3;
	fma.rn.f32 	%f235, %f179, %f180, %f54;
	fma.rn.f32 	%f183, %f179, %f181, %f55;
	fma.rn.f32 	%f184, %f179, %f182, %f56;
	div.rn.f32 	%f185, %f64, %f102;
	fma.rn.f32 	%f234, %f185, %f182, %f183;
	mul.f32 	%f186, %f185, %f181;
	sub.f32 	%f233, %f184, %f186;
	setp.eq.s32	%p35, %r67, 1;
	@%p35 bra 	BB0_76;

	and.b16  	%rs7, %rs8, 4;
	setp.eq.s16	%p36, %rs7, 0;
	add.s32 	%r49, %r3, -1;
	@%p36 bra 	BB0_61;

	rem.s32 	%r240, %r49, %r67;
	add.s32 	%r241, %r240, %r67;
	rem.s32 	%r316, %r241, %r67;
	bra.uni 	BB0_62;

BB0_61:
	mov.u32 	%r242, 0;
	max.s32 	%r316, %r49, %r242;

BB0_62:
	mad.lo.s32 	%r247, %r316, %r66, %r2;
	mad.lo.s32 	%r252, %r247, %r65, %r1;
	cvt.s64.s32	%rd6, %r252;
	mul.wide.s32 	%rd94, %r252, 4;
	add.s64 	%rd95, %rd20, %rd94;
	add.s64 	%rd97, %rd19, %rd94;
	add.s64 	%rd99, %rd18, %rd94;
	ld.global.f32 	%f227, [%rd95];
	ld.global.f32 	%f228, [%rd97];
	ld.global.f32 	%f229, [%rd99];
	mul.f32 	%f187, %f228, %f228;
	fma.rn.f32 	%f188, %f227, %f227, %f187;
	fma.rn.f32 	%f189, %f229, %f229, %f188;
	setp.neu.f32	%p37, %f189, 0f00000000;
	@%p37 bra 	BB0_64;

	mov.f32 	%f229, %f3;
	mov.f32 	%f228, %f2;
	mov.f32 	%f227, %f1;

BB0_64:
	add.s64 	%rd101, %rd17, %rd6;
	ld.global.u8 	%rs24, [%rd101];
	setp.gt.u16	%p38, %rs24, %rs11;
	cvt.u32.u16	%r53, %rs24;
	@%p38 bra 	BB0_66;

	add.s32 	%r253, %r4, 1;
	mul.lo.s32 	%r254, %r253, %r4;
	shr.u32 	%r255, %r254, 31;
	add.s32 	%r256, %r254, %r255;
	shr.s32 	%r257, %r256, 1;
	add.s32 	%r317, %r257, %r53;
	bra.uni 	BB0_67;

BB0_66:
	add.s32 	%r258, %r53, 1;
	mul.lo.s32 	%r259, %r258, %r53;
	shr.u32 	%r260, %r259, 31;
	add.s32 	%r261, %r259, %r260;
	shr.s32 	%r262, %r261, 1;
	add.s32 	%r317, %r262, %r4;

BB0_67:
	mul.wide.s32 	%rd103, %r317, 4;
	add.s64 	%rd104, %rd42, %rd103;
	ld.global.f32 	%f190, [%rd104];
	add.f32 	%f191, %f190, %f190;
	mul.f32 	%f82, %f103, %f103;
	div.rn.f32 	%f192, %f191, %f82;
	sub.f32 	%f193, %f227, %f1;
	sub.f32 	%f194, %f228, %f2;
	sub.f32 	%f195, %f229, %f3;
	fma.rn.f32 	%f83, %f192, %f193, %f235;
	fma.rn.f32 	%f84, %f192, %f194, %f234;
	fma.rn.f32 	%f85, %f192, %f195, %f233;
	add.s32 	%r57, %r3, 1;
	and.b16  	%rs26, %rs7, 255;
	setp.eq.s16	%p39, %rs26, 0;
	@%p39 bra 	BB0_69;

	rem.s32 	%r267, %r57, %r67;
	add.s32 	%r268, %r267, %r67;
	rem.s32 	%r318, %r268, %r67;
	bra.uni 	BB0_70;

BB0_69:
	add.s32 	%r269, %r67, -1;
	min.s32 	%r318, %r57, %r269;

BB0_70:
	mad.lo.s32 	%r274, %r318, %r66, %r2;
	mad.lo.s32 	%r279, %r274, %r65, %r1;
	cvt.s64.s32	%rd7, %r279;
	mul.wide.s32 	%rd106, %r279, 4;
	add.s64 	%rd107, %rd20, %rd106;
	add.s64 	%rd109, %rd19, %rd106;
	add.s64 	%rd111, %rd18, %rd106;
	ld.global.f32 	%f230, [%rd107];
	ld.global.f32 	%f231, [%rd109];
	ld.global.f32 	%f232, [%rd111];
	mul.f32 	%f196, %f231, %f231;
	fma.rn.f32 	%f197, %f230, %f230, %f196;
	fma.rn.f32 	%f198, %f232, %f232, %f197;
	setp.neu.f32	%p40, %f198, 0f00000000;
	@%p40 bra 	BB0_72;

	mov.f32 	%f232, %f3;
	mov.f32 	%f231, %f2;
	mov.f32 	%f230, %f1;

BB0_72:
	add.s64 	%rd113, %rd17, %rd7;
	ld.global.u8 	%rs27, [%rd113];
	setp.gt.u16	%p41, %rs27, %rs11;
	cvt.u32.u16	%r61, %rs27;
	@%p41 bra 	BB0_74;

	add.s32 	%r280, %r4, 1;
	mul.lo.s32 	%r281, %r280, %r4;
	shr.u32 	%r282, %r281, 31;
	add.s32 	%r283, %r281, %r282;
	shr.s32 	%r284, %r283, 1;
	add.s32 	%r319, %r284, %r61;
	bra.uni 	BB0_75;

BB0_74:
	add.s32 	%r285, %r61, 1;
	mul.lo.s32 	%r286, %r285, %r61;
	shr.u32 	%r287, %r286, 31;
	add.s32 	%r288, %r286, %r287;
	shr.s32 	%r289, %r288, 1;
	add.s32 	%r319, %r289, %r4;

BB0_75:
	mul.wide.s32 	%rd115, %r319, 4;
	add.s64 	%rd116, %rd42, %rd115;
	ld.global.f32 	%f199, [%rd116];
	add.f32 	%f200, %f199, %f199;
	div.rn.f32 	%f201, %f200, %f82;
	sub.f32 	%f202, %f230, %f1;
	sub.f32 	%f203, %f231, %f2;
	sub.f32 	%f204, %f232, %f3;
	fma.rn.f32 	%f235, %f201, %f202, %f83;
	fma.rn.f32 	%f234, %f201, %f203, %f84;
	fma.rn.f32 	%f233, %f201, %f204, %f85;

BB0_76:
	mul.wide.s32 	%rd118, %r78, 4;
	add.s64 	%rd119, %rd28, %rd118;
	st.global.f32 	[%rd119], %f235;
	add.s64 	%rd121, %rd27, %rd118;
	st.global.f32 	[%rd121], %f234;
	add.s64 	%rd123, %rd26, %rd118;
	st.global.f32 	[%rd123], %f233;

BB0_77:
	ret;
}




// ===== COMPILED SASS (sm_100) =====

	.target	sm_100

	.elftype	@"ET_EXEC"


//--------------------- .note.nv.tkinfo           --------------------------
	.section	.note.nv.tkinfo,"",@"SHT_NOTE"
	.sectionflags	@"SHF_NOTE_NV_TKINFO"
	.tkinfo
        /*0018*/ 	.word	0x00000002
        /*0030*/ 	.string	""
        /*0030*/ 	.string	"ptxas"
        /*0030*/ 	.string	"Cuda compilation tools, release 13.0, V13.0.88"
        /*0030*/ 	.string	"Build cuda_13.0.r13.0/compiler.36424714_0"
        /*0030*/ 	.string	"-arch sm_100 "



//--------------------- .note.nv.cuinfo           --------------------------
	.section	.note.nv.cuinfo,"",@"SHT_NOTE"
	.sectionflags	@"SHF_NOTE_NV_CUINFO"
        /*0018*/ 	.short	0x0002
        /*001a*/ 	.short	0x001e
        /*001c*/ 	.short	0x0082
	.zero		2


//--------------------- .nv.info                  --------------------------
	.section	.nv.info,"",@"SHT_CUDA_INFO"
	.align	4


	//----- nvinfo : EIATTR_REGCOUNT
	.align		4
        /*0000*/ 	.byte	0x04, 0x2f
        /*0002*/ 	.short	(.L_1 - .L_0)
	.align		4
.L_0:
        /*0004*/ 	.word	index@(adddmi)
        /*0008*/ 	.word	0x00000020


	//----- nvinfo : EIATTR_FRAME_SIZE
	.align		4
.L_1:
        /*000c*/ 	.byte	0x04, 0x11
        /*000e*/ 	.short	(.L_3 - .L_2)
	.align		4
.L_2:
        /*0010*/ 	.word	index@($__internal_0_$__cuda_sm3x_div_rn_noftz_f32_slowpath)
        /*0014*/ 	.word	0x00000000


	//----- nvinfo : EIATTR_FRAME_SIZE
	.align		4
.L_3:
        /*0018*/ 	.byte	0x04, 0x11
        /*001a*/ 	.short	(.L_5 - .L_4)
	.align		4
.L_4:
        /*001c*/ 	.word	index@(adddmi)
        /*0020*/ 	.word	0x00000000


	//----- nvinfo : EIATTR_MIN_STACK_SIZE
	.align		4
.L_5:
        /*0024*/ 	.byte	0x04, 0x12
        /*0026*/ 	.short	(.L_7 - .L_6)
	.align		4
.L_6:
        /*0028*/ 	.word	index@(adddmi)
        /*002c*/ 	.word	0x00000000
.L_7:


//--------------------- .nv.compat                --------------------------
	.section	.nv.compat,"",@"SHT_CUDA_COMPAT_INFO"
	.align	4
        /*0000*/ 	.byte	0x02, 0x09, 0x00, 0x00, 0x02, 0x02, 0x01, 0x00, 0x02, 0x05, 0x05, 0x00, 0x03, 0x07, 0x01, 0x01
        /*0010*/ 	.byte	0x02, 0x03, 0x00, 0x00, 0x02, 0x06, 0x01, 0x00, 0x04, 0x0b, 0x08, 0x00, 0x01, 0x00, 0x00, 0x00
        /*0020*/ 	.byte	0x00, 0x00, 0x00, 0x00


//--------------------- .nv.info.adddmi           --------------------------
	.section	.nv.info.adddmi,"",@"SHT_CUDA_INFO"
	.sectionflags	@""
	.align	4


	//----- nvinfo : EIATTR_CUDA_API_VERSION
	.align		4
        /*0000*/ 	.byte	0x04, 0x37
        /*0002*/ 	.short	(.L_9 - .L_8)
.L_8:
        /*0004*/ 	.word	0x00000082


	//----- nvinfo : EIATTR_KPARAM_INFO
	.align		4
.L_9:
        /*0008*/ 	.byte	0x04, 0x17
        /*000a*/ 	.short	(.L_11 - .L_10)
.L_10:
        /*000c*/ 	.word	0x00000000
        /*0010*/ 	.short	0x000f
        /*0012*/ 	.short	0x0060
        /*0014*/ 	.byte	0x00, 0xf0, 0x05, 0x00


	//----- nvinfo : EIATTR_KPARAM_INFO
	.align		4
.L_11:
        /*0018*/ 	.byte	0x04, 0x17
        /*001a*/ 	.short	(.L_13 - .L_12)
.L_12:
        /*001c*/ 	.word	0x00000000
        /*0020*/ 	.short	0x000e
        /*0022*/ 	.short	0x005c
        /*0024*/ 	.byte	0x00, 0xf0, 0x11, 0x00


	//----- nvinfo : EIATTR_KPARAM_INFO
	.align		4
.L_13:
        /*0028*/ 	.byte	0x04, 0x17
        /*002a*/ 	.short	(.L_15 - .L_14)
.L_14:
        /*002c*/ 	.word	0x00000000
        /*0030*/ 	.short	0x000d
        /*0032*/ 	.short	0x0058
        /*0034*/ 	.byte	0x00, 0xf0, 0x11, 0x00


	//----- nvinfo : EIATTR_KPARAM_INFO
	.align		4
.L_15:
        /*0038*/ 	.byte	0x04, 0x17
        /*003a*/ 	.short	(.L_17 - .L_16)
.L_16:
        /*003c*/ 	.word	0x00000000
        /*0040*/ 	.short	0x000c
        /*0042*/ 	.short	0x0054
        /*0044*/ 	.byte	0x00, 0xf0, 0x11, 0x00


	//----- nvinfo : EIATTR_KPARAM_INFO
	.align		4
.L_17:
        /*0048*/ 	.byte	0x04, 0x17
        /*004a*/ 	.short	(.L_19 - .L_18)
.L_18:
        /*004c*/ 	.word	0x00000000
        /*0050*/ 	.short	0x000b
        /*0052*/ 	.short	0x0050
        /*0054*/ 	.byte	0x00, 0xf0, 0x11, 0x00


	//----- nvinfo : EIATTR_KPARAM_INFO
	.align		4
.L_19:
        /*0058*/ 	.byte	0x04, 0x17
        /*005a*/ 	.short	(.L_21 - .L_20)
.L_20:
        /*005c*/ 	.word	0x00000000
        /*0060*/ 	.short	0x000a
        /*0062*/ 	.short	0x004c
        /*0064*/ 	.byte	0x00, 0xf0, 0x11, 0x00


	//----- nvinfo : EIATTR_KPARAM_INFO
	.align		4
.L_21:
        /*0068*/ 	.byte	0x04, 0x17
        /*006a*/ 	.short	(.L_23 - .L_22)
.L_22:
        /*006c*/ 	.word	0x00000000
        /*0070*/ 	.short	0x0009
        /*0072*/ 	.short	0x0048
        /*0074*/ 	.byte	0x00, 0xf0, 0x11, 0x00


	//----- nvinfo : EIATTR_KPARAM_INFO
	.align		4
.L_23:
        /*0078*/ 	.byte	0x04, 0x17
        /*007a*/ 	.short	(.L_25 - .L_24)
.L_24:
        /*007c*/ 	.word	0x00000000
        /*0080*/ 	.short	0x0008
        /*0082*/ 	.short	0x0040
        /*0084*/ 	.byte	0x00, 0xf0, 0x21, 0x00


	//----- nvinfo : EIATTR_KPARAM_INFO
	.align		4
.L_25:
        /*0088*/ 	.byte	0x04, 0x17
        /*008a*/ 	.short	(.L_27 - .L_26)
.L_26:
        /*008c*/ 	.word	0x00000000
        /*0090*/ 	.short	0x0007
        /*0092*/ 	.short	0x0038
        /*0094*/ 	.byte	0x00, 0xf0, 0x21, 0x00


	//----- nvinfo : EIATTR_KPARAM_INFO
	.align		4
.L_27:
        /*0098*/ 	.byte	0x04, 0x17
        /*009a*/ 	.short	(.L_29 - .L_28)
.L_28:
        /*009c*/ 	.word	0x00000000
        /*00a0*/ 	.short	0x0006
        /*00a2*/ 	.short	0x0030
        /*00a4*/ 	.byte	0x00, 0xf0, 0x21, 0x00


	//----- nvinfo : EIATTR_KPARAM_INFO
	.align		4
.L_29:
        /*00a8*/ 	.byte	0x04, 0x17
        /*00aa*/ 	.short	(.L_31 - .L_30)
.L_30:
        /*00ac*/ 	.word	0x00000000
        /*00b0*/ 	.short	0x0005
        /*00b2*/ 	.short	0x0028
        /*00b4*/ 	.byte	0x00, 0xf0, 0x21, 0x00


	//----- nvinfo : EIATTR_KPARAM_INFO
	.align		4
.L_31:
        /*00b8*/ 	.byte	0x04, 0x17
        /*00ba*/ 	.short	(.L_33 - .L_32)
.L_32:
        /*00bc*/ 	.word	0x00000000
        /*00c0*/ 	.short	0x0004
        /*00c2*/ 	.short	0x0020
        /*00c4*/ 	.byte	0x00, 0xf0, 0x21, 0x00


	//----- nvinfo : EIATTR_KPARAM_INFO
	.align		4
.L_33:
        /*00c8*/ 	.byte	0x04, 0x17
        /*00ca*/ 	.short	(.L_35 - .L_34)
.L_34:
        /*00cc*/ 	.word	0x00000000
        /*00d0*/ 	.short	0x0003
        /*00d2*/ 	.short	0x0018
        /*00d4*/ 	.byte	0x00, 0xf0, 0x21, 0x00


	//----- nvinfo : EIATTR_KPARAM_INFO
	.align		4
.L_35:
        /*00d8*/ 	.byte	0x04, 0x17
        /*00da*/ 	.short	(.L_37 - .L_36)
.L_36:
        /*00dc*/ 	.word	0x00000000
        /*00e0*/ 	.short	0x0002
        /*00e2*/ 	.short	0x0010
        /*00e4*/ 	.byte	0x00, 0xf0, 0x21, 0x00


	//----- nvinfo : EIATTR_KPARAM_INFO
	.align		4
.L_37:
        /*00e8*/ 	.byte	0x04, 0x17
        /*00ea*/ 	.short	(.L_39 - .L_38)
.L_38:
        /*00ec*/ 	.word	0x00000000
        /*00f0*/ 	.short	0x0001
        /*00f2*/ 	.short	0x0008
        /*00f4*/ 	.byte	0x00, 0xf0, 0x21, 0x00


	//----- nvinfo : EIATTR_KPARAM_INFO
	.align		4
.L_39:
        /*00f8*/ 	.byte	0x04, 0x17
        /*00fa*/ 	.short	(.L_41 - .L_40)
.L_40:
        /*00fc*/ 	.word	0x00000000
        /*0100*/ 	.short	0x0000
        /*0102*/ 	.short	0x0000
        /*0104*/ 	.byte	0x00, 0xf0, 0x21, 0x00


	//----- nvinfo : EIATTR_SPARSE_MMA_MASK
	.align		4
.L_41:
        /*0108*/ 	.byte	0x03, 0x50
        /*010a*/ 	.short	0x0000


	//----- nvinfo : EIATTR_MAXREG_COUNT
	.align		4
        /*010c*/ 	.byte	0x03, 0x1b
        /*010e*/ 	.short	0x00ff


	//----- nvinfo : EIATTR_MERCURY_ISA_VERSION
	.align		4
        /*0110*/ 	.byte	0x03, 0x5f
        /*0112*/ 	.short	0x0101


	//----- nvinfo : EIATTR_VRC_CTA_INIT_COUNT
	.align		4
        /*0114*/ 	.byte	0x02, 0x4a
	.zero		1
	.zero		1


	//----- nvinfo : EIATTR_EXIT_INSTR_OFFSETS
	.align		4
        /*0118*/ 	.byte	0x04, 0x1c
        /*011a*/ 	.short	(.L_43 - .L_42)


	//   ....[0]....
.L_42:
        /*011c*/ 	.word	0x00000120


	//   ....[1]....
        /*0120*/ 	.word	0x00000270


	//   ....[2]....
        /*0124*/ 	.word	0x000035f0


	//----- nvinfo : EIATTR_CRS_STACK_SIZE
	.align		4
.L_43:
        /*0128*/ 	.byte	0x04, 0x1e
        /*012a*/ 	.short	(.L_45 - .L_44)
.L_44:
        /*012c*/ 	.word	0x00000000


	//----- nvinfo : EIATTR_CBANK_PARAM_SIZE
	.align		4
.L_45:
        /*0130*/ 	.byte	0x03, 0x19
        /*0132*/ 	.short	0x0061


	//----- nvinfo : EIATTR_PARAM_CBANK
	.align		4
        /*0134*/ 	.byte	0x04, 0x0a
        /*0136*/ 	.short	(.L_47 - .L_46)
	.align		4
.L_46:
        /*0138*/ 	.word	index@(.nv.constant0.adddmi)
        /*013c*/ 	.short	0x0380
        /*013e*/ 	.short	0x0061


	//----- nvinfo : EIATTR_SW_WAR
	.align		4
.L_47:
        /*0140*/ 	.byte	0x04, 0x36
        /*0142*/ 	.short	(.L_49 - .L_48)
.L_48:
        /*0144*/ 	.word	0x00000008
.L_49:


//--------------------- .nv.callgraph             --------------------------
	.section	.nv.callgraph,"",@"SHT_CUDA_CALLGRAPH"
	.align	4
	.sectionentsize	8
	.align		4
        /*0000*/ 	.word	0x00000000
	.align		4
        /*0004*/ 	.word	0xffffffff
	.align		4
        /*0008*/ 	.word	0x00000000
	.align		4
        /*000c*/ 	.word	0xfffffffe
	.align		4
        /*0010*/ 	.word	0x00000000
	.align		4
        /*0014*/ 	.word	0xfffffffd
	.align		4
        /*0018*/ 	.word	0x00000000
	.align		4
        /*001c*/ 	.word	0xfffffffc


//--------------------- .text.adddmi              --------------------------
	.section	.text.adddmi,"ax",@progbits
	.align	128
        .global         adddmi
        .type           adddmi,@function
        .size           adddmi,(.L_x_61 - adddmi)
        .other          adddmi,@"STO_CUDA_ENTRY STV_DEFAULT"
adddmi:
.text.adddmi:
[----:B------:R-:W-:Y:S01]  /*0000*/  LDC R1, c[0x0][0x37c] ;  /* 0x0000df00ff017b82 */ /* 0x000fe20000000800 */
[----:B------:R-:W0:Y:S01]  /*0010*/  S2R R10, SR_CTAID.Y ;  /* 0x00000000000a7919 */ /* 0x000e220000002600 */
[----:B------:R-:W1:Y:S06]  /*0020*/  LDCU UR4, c[0x0][0x360] ;  /* 0x00006c00ff0477ac */ /* 0x000e6c0008000800 */
[----:B------:R-:W2:Y:S01]  /*0030*/  LDC R0, c[0x0][0x3d4] ;  /* 0x0000f500ff007b82 */ /* 0x000ea20000000800 */
[----:B------:R-:W0:Y:S01]  /*0040*/  S2R R5, SR_TID.Y ;  /* 0x0000000000057919 */ /* 0x000e220000002200 */
[----:B------:R-:W0:Y:S01]  /*0050*/  LDCU UR5, c[0x0][0x364] ;  /* 0x00006c80ff0577ac */ /* 0x000e220008000800 */
[----:B------:R-:W1:Y:S01]  /*0060*/  S2R R8, SR_CTAID.X ;  /* 0x0000000000087919 */ /* 0x000e620000002500 */
[----:B------:R-:W3:Y:S01]  /*0070*/  LDCU.64 UR8, c[0x0][0x3d8] ;  /* 0x00007b00ff0877ac */ /* 0x000ee20008000a00 */
[----:B------:R-:W1:Y:S01]  /*0080*/  S2R R3, SR_TID.X ;  /* 0x0000000000037919 */ /* 0x000e620000002100 */
[----:B------:R-:W4:Y:S01]  /*0090*/  LDCU UR6, c[0x0][0x368] ;  /* 0x00006d00ff0677ac */ /* 0x000f220008000800 */
[----:B------:R-:W4:Y:S01]  /*00a0*/  S2R R7, SR_CTAID.Z ;  /* 0x0000000000077919 */ /* 0x000f220000002700 */
[----:B------:R-:W4:Y:S01]  /*00b0*/  S2R R2, SR_TID.Z ;  /* 0x0000000000027919 */ /* 0x000f220000002300 */
[----:B0-----:R-:W-:-:S05]  /*00c0*/  IMAD R10, R10, UR5, R5 ;  /* 0x000000050a0a7c24 */ /* 0x001fca000f8e0205 */
[----:B---3--:R-:W-:Y:S01]  /*00d0*/  ISETP.GE.AND P0, PT, R10, UR8, PT ;  /* 0x000000080a007c0c */ /* 0x008fe2000bf06270 */
[----:B-1----:R-:W-:-:S05]  /*00e0*/  IMAD R8, R8, UR4, R3 ;  /* 0x0000000408087c24 */ /* 0x002fca000f8e0203 */
[----:B--2---:R-:W-:Y:S01]  /*00f0*/  ISETP.GE.OR P0, PT, R8, R0, P0 ;  /* 0x000000000800720c */ /* 0x004fe20000706670 */
[----:B----4-:R-:W-:-:S05]  /*0100*/  IMAD R7, R7, UR6, R2 ;  /* 0x0000000607077c24 */ /* 0x010fca000f8e0202 */
[----:B------:R-:W-:-:S13]  /*0110*/  ISETP.GE.OR P0, PT, R7, UR9, P0 ;  /* 0x0000000907007c0c */ /* 0x000fda0008706670 */
[----:B------:R-:W-:Y:S05]  /*0120*/  @P0 EXIT ;  /* 0x000000000000094d */ /* 0x000fea0003800000 */
[----:B------:R-:W0:Y:S01]  /*0130*/  LDC.64 R14, c[0x0][0x3a0] ;  /* 0x0000e800ff0e7b82 */ /* 0x000e220000000a00 */
[----:B------:R-:W1:Y:S01]  /*0140*/  LDCU.64 UR4, c[0x0][0x358] ;  /* 0x00006b00ff0477ac */ /* 0x000e620008000a00 */
[----:B------:R-:W-:Y:S01]  /*0150*/  IMAD R11, R7, UR8, R10 ;  /* 0x00000008070b7c24 */ /* 0x000fe2000f8e020a */
[----:B------:R-:W2:Y:S03]  /*0160*/  LDCU.64 UR6, c[0x0][0x3c0] ;  /* 0x00007800ff0677ac */ /* 0x000ea60008000a00 */
[----:B------:R-:W-:Y:S02]  /*0170*/  IMAD R5, R11, R0, R8 ;  /* 0x000000000b057224 */ /* 0x000fe400078e0208 */
[----:B------:R-:W3:Y:S08]  /*0180*/  LDC.64 R12, c[0x0][0x398] ;  /* 0x0000e600ff0c7b82 */ /* 0x000ef00000000a00 */
[----:B------:R-:W4:Y:S01]  /*0190*/  LDC.64 R2, c[0x0][0x3a8] ;  /* 0x0000ea00ff027b82 */ /* 0x000f220000000a00 */
[----:B0-----:R-:W-:-:S05]  /*01a0*/  IMAD.WIDE R14, R5, 0x4, R14 ;  /* 0x00000004050e7825 */ /* 0x001fca00078e020e */
[----:B-1----:R-:W5:Y:S01]  /*01b0*/  LDG.E R6, desc[UR4][R14.64] ;  /* 0x000000040e067981 */ /* 0x002f62000c1e1900 */
[----:B---3--:R-:W-:-:S05]  /*01c0*/  IMAD.WIDE R12, R5, 0x4, R12 ;  /* 0x00000004050c7825 */ /* 0x008fca00078e020c */
[----:B------:R-:W3:Y:S01]  /*01d0*/  LDG.E R4, desc[UR4][R12.64] ;  /* 0x000000040c047981 */ /* 0x000ee2000c1e1900 */
[----:B----4-:R-:W-:-:S06]  /*01e0*/  IMAD.WIDE R2, R5, 0x4, R2 ;  /* 0x0000000405027825 */ /* 0x010fcc00078e0202 */
[----:B------:R-:W4:Y:S01]  /*01f0*/  LDG.E R3, desc[UR4][R2.64] ;  /* 0x0000000402037981 */ /* 0x000f22000c1e1900 */
[----:B------:R-:W-:Y:S01]  /*0200*/  SHF.R.S32.HI R18, RZ, 0x1f, R5 ;  /* 0x0000001fff127819 */ /* 0x000fe20000011405 */
[----:B-----5:R-:W-:-:S04]  /*0210*/  FMUL R9, R6, R6 ;  /* 0x0000000606097220 */ /* 0x020fc80000400000 */
[----:B---3--:R-:W-:-:S04]  /*0220*/  FFMA R16, R4, R4, R9 ;  /* 0x0000000404107223 */ /* 0x008fc80000000009 */
[----:B----4-:R-:W-:-:S05]  /*0230*/  FFMA R16, R3, R3, R16 ;  /* 0x0000000303107223 */ /* 0x010fca0000000010 */
[----:B------:R-:W-:Y:S02]  /*0240*/  FSETP.NEU.AND P0, PT, R16, RZ, PT ;  /* 0x000000ff1000720b */ /* 0x000fe40003f0d000 */
[----:B--2---:R-:W-:-:S04]  /*0250*/  IADD3 R16, P1, PT, R5, UR6, RZ ;  /* 0x0000000605107c10 */ /* 0x004fc8000ff3e0ff */
[----:B------:R-:W-:-:S07]  /*0260*/  IADD3.X R17, PT, PT, R18, UR7, RZ, P1, !PT ;  /* 0x0000000712117c10 */ /* 0x000fce0008ffe4ff */
[----:B------:R-:W-:Y:S05]  /*0270*/  @!P0 EXIT ;  /* 0x000000000000894d */ /* 0x000fea0003800000 */
[----:B------:R-:W0:Y:S01]  /*0280*/  LDCU.128 UR8, c[0x0][0x380] ;  /* 0x00007000ff0877ac */ /* 0x000e220008000c00 */
[C---:B------:R-:W-:Y:S01]  /*0290*/  SHF.L.U32 R14, R5.reuse, 0x2, RZ ;  /* 0x00000002050e7819 */ /* 0x040fe200000006ff */
[----:B------:R1:W5:Y:S01]  /*02a0*/  LDG.E.U8 R2, desc[UR4][R16.64] ;  /* 0x0000000410027981 */ /* 0x000362000c1e1100 */
[----:B------:R-:W-:Y:S01]  /*02b0*/  SHF.L.U64.HI R9, R5, 0x2, R18 ;  /* 0x0000000205097819 */ /* 0x000fe20000010212 */
[----:B------:R-:W2:Y:S01]  /*02c0*/  LDCU.64 UR12, c[0x0][0x390] ;  /* 0x00007200ff0c77ac */ /* 0x000ea20008000a00 */
[C---:B0-----:R-:W-:Y:S02]  /*02d0*/  IADD3 R18, P0, PT, R14.reuse, UR8, RZ ;  /* 0x000000080e127c10 */ /* 0x041fe4000ff1e0ff */
[C---:B------:R-:W-:Y:S02]  /*02e0*/  IADD3 R20, P1, PT, R14.reuse, UR10, RZ ;  /* 0x0000000a0e147c10 */ /* 0x040fe4000ff3e0ff */
[----:B--2---:R-:W-:Y:S02]  /*02f0*/  IADD3 R14, P2, PT, R14, UR12, RZ ;  /* 0x0000000c0e0e7c10 */ /* 0x004fe4000ff5e0ff */
[----:B------:R-:W-:-:S02]  /*0300*/  IADD3.X R19, PT, PT, R9, UR9, RZ, P0, !PT ;  /* 0x0000000909137c10 */ /* 0x000fc400087fe4ff */
[C---:B------:R-:W-:Y:S02]  /*0310*/  IADD3.X R21, PT, PT, R9.reuse, UR11, RZ, P1, !PT ;  /* 0x0000000b09157c10 */ /* 0x040fe40008ffe4ff */
[----:B------:R-:W-:Y:S01]  /*0320*/  IADD3.X R15, PT, PT, R9, UR13, RZ, P2, !PT ;  /* 0x0000000d090f7c10 */ /* 0x000fe200097fe4ff */
[----:B------:R1:W5:Y:S01]  /*0330*/  LDG.E R12, desc[UR4][R18.64] ;  /* 0x00000004120c7981 */ /* 0x000362000c1e1900 */
[----:B------:R-:W0:Y:S03]  /*0340*/  LDC.U8 R9, c[0x0][0x3e0] ;  /* 0x0000f800ff097b82 */ /* 0x000e260000000000 */
[----:B------:R1:W5:Y:S04]  /*0350*/  LDG.E R20, desc[UR4][R20.64] ;  /* 0x0000000414147981 */ /* 0x000368000c1e1900 */
[----:B------:R1:W5:Y:S01]  /*0360*/  LDG.E R13, desc[UR4][R14.64] ;  /* 0x000000040e0d7981 */ /* 0x000362000c1e1900 */
[----:B0-----:R-:W-:-:S04]  /*0370*/  LOP3.LUT R22, R9, 0x1, RZ, 0xc0, !PT ;  /* 0x0000000109167812 */ /* 0x001fc800078ec0ff */
[----:B------:R-:W-:Y:S01]  /*0380*/  ISETP.NE.U32.AND P0, PT, R22, 0x1, PT ;  /* 0x000000011600780c */ /* 0x000fe20003f05070 */
[----:B------:R-:W-:-:S12]  /*0390*/  VIADD R22, R8, 0xffffffff ;  /* 0xffffffff08167836 */ /* 0x000fd80000000000 */
[----:B-1----:R-:W-:Y:S05]  /*03a0*/  @P0 BRA `(.L_x_0) ;  /* 0x0000000000900947 */ /* 0x002fea0003800000 */
[----:B------:R-:W-:Y:S02]  /*03b0*/  IABS R16, R0 ;  /* 0x0000000000107213 */ /* 0x000fe40000000000 */
[----:B------:R-:W-:Y:S02]  /*03c0*/  IABS R18, R22 ;  /* 0x0000001600127213 */ /* 0x000fe40000000000 */
[----:B------:R-:W0:Y:S01]  /*03d0*/  I2F.RP R17, R16 ;  /* 0x0000001000117306 */ /* 0x000e220000209400 */
[----:B------:R-:W-:-:S07]  /*03e0*/  ISETP.GE.AND P2, PT, R22, RZ, PT ;  /* 0x000000ff1600720c */ /* 0x000fce0003f46270 */
[----:B0-----:R-:W0:Y:S02]  /*03f0*/  MUFU.RCP R17, R17 ;  /* 0x0000001100117308 */ /* 0x001e240000001000 */
[----:B0-----:R-:W-:-:S06]  /*0400*/  IADD3 R14, PT, PT, R17, 0xffffffe, RZ ;  /* 0x0ffffffe110e7810 */ /* 0x001fcc0007ffe0ff */
[----:B------:R0:W1:Y:S02]  /*0410*/  F2I.FTZ.U32.TRUNC.NTZ R15, R14 ;  /* 0x0000000e000f7305 */ /* 0x000064000021f000 */
[----:B0-----:R-:W-:Y:S02]  /*0420*/  HFMA2 R14, -RZ, RZ, 0, 0 ;  /* 0x00000000ff0e7431 */ /* 0x001fe400000001ff */
[----:B-1----:R-:W-:-:S04]  /*0430*/  IMAD.MOV R19, RZ, RZ, -R15 ;  /* 0x000000ffff137224 */ /* 0x002fc800078e0a0f */
[----:B------:R-:W-:-:S04]  /*0440*/  IMAD R19, R19, R16, RZ ;  /* 0x0000001013137224 */ /* 0x000fc800078e02ff */
[----:B------:R-:W-:Y:S01]  /*0450*/  IMAD.HI.U32 R15, R15, R19, R14 ;  /* 0x000000130f0f7227 */ /* 0x000fe200078e000e */
[----:B------:R-:W-:-:S03]  /*0460*/  LOP3.LUT R14, RZ, R0, RZ, 0x33, !PT ;  /* 0x00000000ff0e7212 */ /* 0x000fc600078e33ff */
[----:B------:R-:W-:-:S04]  /*0470*/  IMAD.MOV.U32 R19, RZ, RZ, R18 ;  /* 0x000000ffff137224 */ /* 0x000fc800078e0012 */
[----:B------:R-:W-:-:S05]  /*0480*/  IMAD.HI.U32 R18, R15, R19, RZ ;  /* 0x000000130f127227 */ /* 0x000fca00078e00ff */
[----:B------:R-:W-:-:S05]  /*0490*/  IADD3 R18, PT, PT, -R18, RZ, RZ ;  /* 0x000000ff12127210 */ /* 0x000fca0007ffe1ff */
[----:B------:R-:W-:-:S05]  /*04a0*/  IMAD R17, R16, R18, R19 ;  /* 0x0000001210117224 */ /* 0x000fca00078e0213 */
[----:B------:R-:W-:-:S13]  /*04b0*/  ISETP.GT.U32.AND P1, PT, R16, R17, PT ;  /* 0x000000111000720c */ /* 0x000fda0003f24070 */
[----:B------:R-:W-:-:S05]  /*04c0*/  @!P1 IMAD.IADD R17, R17, 0x1, -R16 ;  /* 0x0000000111119824 */ /* 0x000fca00078e0a10 */
[----:B------:R-:W-:-:S13]  /*04d0*/  ISETP.GT.U32.AND P1, PT, R16, R17, PT ;  /* 0x000000111000720c */ /* 0x000fda0003f24070 */
[----:B------:R-:W-:Y:S02]  /*04e0*/  @!P1 IADD3 R17, PT, PT, R17, -R16, RZ ;  /* 0x8000001011119210 */ /* 0x000fe40007ffe0ff */
[----:B------:R-:W-:-:S03]  /*04f0*/  ISETP.NE.AND P1, PT, R0, RZ, PT ;  /* 0x000000ff0000720c */ /* 0x000fc60003f25270 */
[----:B------:R-:W-:-:S05]  /*0500*/  @!P2 IMAD.MOV R17, RZ, RZ, -R17 ;  /* 0x000000ffff11a224 */ /* 0x000fca00078e0a11 */
[----:B------:R-:W-:-:S04]  /*0510*/  SEL R17, R14, R17, !P1 ;  /* 0x000000110e117207 */ /* 0x000fc80004800000 */
[----:B------:R-:W-:-:S04]  /*0520*/  IADD3 R17, PT, PT, R17, R0, RZ ;  /* 0x0000000011117210 */ /* 0x000fc80007ffe0ff */
[----:B------:R-:W-:Y:S02]  /*0530*/  IABS R18, R17 ;  /* 0x0000001100127213 */ /* 0x000fe40000000000 */
[----:B------:R-:W-:-:S03]  /*0540*/  ISETP.GE.AND P3, PT, R17, RZ, PT ;  /* 0x000000ff1100720c */ /* 0x000fc60003f66270 */
[----:B------:R-:W-:-:S04]  /*0550*/  IMAD.HI.U32 R15, R15, R18, RZ ;  /* 0x000000120f0f7227 */ /* 0x000fc800078e00ff */
[----:B------:R-:W-:-:S04]  /*0560*/  IMAD.MOV R15, RZ, RZ, -R15 ;  /* 0x000000ffff0f7224 */ /* 0x000fc800078e0a0f */
[----:B------:R-:W-:-:S05]  /*0570*/  IMAD R15, R16, R15, R18 ;  /* 0x0000000f100f7224 */ /* 0x000fca00078e0212 */
[----:B------:R-:W-:-:S13]  /*0580*/  ISETP.GT.U32.AND P2, PT, R16, R15, PT ;  /* 0x0000000f1000720c */ /* 0x000fda0003f44070 */
[----:B------:R-:W-:-:S04]  /*0590*/  @!P2 IADD3 R15, PT, PT, R15, -R16, RZ ;  /* 0x800000100f0fa210 */ /* 0x000fc80007ffe0ff */
[----:B------:R-:W-:-:S13]  /*05a0*/  ISETP.GT.U32.AND P2, PT, R16, R15, PT ;  /* 0x0000000f1000720c */ /* 0x000fda0003f44070 */
[----:B------:R-:W-:-:S05]  /*05b0*/  @!P2 IMAD.IADD R15, R15, 0x1, -R16 ;  /* 0x000000010f0fa824 */ /* 0x000fca00078e0a10 */
[----:B------:R-:W-:-:S04]  /*05c0*/  @!P3 IADD3 R15, PT, PT, -R15, RZ, RZ ;  /* 0x000000ff0f0fb210 */ /* 0x000fc80007ffe1ff */
[----:B------:R-:W-:Y:S01]  /*05d0*/  SEL R14, R14, R15, !P1 ;  /* 0x0000000f0e0e7207 */ /* 0x000fe20004800000 */
[----:B------:R-:W-:Y:S06]  /*05e0*/  BRA `(.L_x_1) ;  /* 0x0000000000047947 */ /* 0x000fec0003800000 */
.L_x_0:
[----:B------:R-:W-:-:S07]  /*05f0*/  VIMNMX R14, PT, PT, RZ, R22, !PT ;  /* 0x00000016ff0e7248 */ /* 0x000fce0007fe0100 */
.L_x_1:
[----:B------:R-:W-:Y:S01]  /*0600*/  IMAD R0, R11, R0, R14 ;  /* 0x000000000b007224 */ /* 0x000fe200078e020e */
[----:B------:R-:W0:Y:S04]  /*0610*/  LDC.64 R16, c[0x0][0x3a0] ;  /* 0x0000e800ff107b82 */ /* 0x000e280000000a00 */
[----:B------:R-:W-:Y:S02]  /*0620*/  SHF.R.S32.HI R21, RZ, 0x1f, R0 ;  /* 0x0000001fff157819 */ /* 0x000fe40000011400 */
[----:B------:R-:W-:Y:S02]  /*0630*/  IADD3 R24, P1, PT, R0, UR6, RZ ;  /* 0x0000000600187c10 */ /* 0x000fe4000ff3e0ff */
[----:B------:R-:W1:Y:S02]  /*0640*/  LDC.64 R18, c[0x0][0x3a8] ;  /* 0x0000ea00ff127b82 */ /* 0x000e640000000a00 */
[----:B------:R-:W-:-:S06]  /*0650*/  IADD3.X R25, PT, PT, R21, UR7, RZ, P1, !PT ;  /* 0x0000000715197c10 */ /* 0x000fcc0008ffe4ff */
[----:B------:R-:W2:Y:S01]  /*0660*/  LDG.E.U8 R25, desc[UR4][R24.64] ;  /* 0x0000000418197981 */ /* 0x000ea2000c1e1100 */
[----:B------:R-:W-:-:S13]  /*0670*/  ISETP.GT.OR P1, PT, R8, RZ, !P0 ;  /* 0x000000ff0800720c */ /* 0x000fda0004724670 */
[----:B------:R-:W3:Y:S01]  /*0680*/  @P1 LDC.64 R14, c[0x0][0x398] ;  /* 0x0000e600ff0e1b82 */ /* 0x000ee20000000a00 */
[C---:B------:R-:W-:Y:S01]  /*0690*/  @P1 IMAD.SHL.U32 R27, R0.reuse, 0x4, RZ ;  /* 0x00000004001b1824 */ /* 0x040fe200078e00ff */
[----:B------:R-:W-:Y:S01]  /*06a0*/  @P1 SHF.L.U64.HI R0, R0, 0x2, R21 ;  /* 0x0000000200001819 */ /* 0x000fe20000010215 */
[----:B------:R-:W-:-:S03]  /*06b0*/  @!P1 IMAD.MOV.U32 R21, RZ, RZ, RZ ;  /* 0x000000ffff159224 */ /* 0x000fc600078e00ff */
[----:B0-----:R-:W-:-:S04]  /*06c0*/  @P1 IADD3 R16, P3, PT, R27, R16, RZ ;  /* 0x000000101b101210 */ /* 0x001fc80007f7e0ff */
[----:B------:R-:W-:Y:S01]  /*06d0*/  @P1 IADD3.X R17, PT, PT, R0, R17, RZ, P3, !PT ;  /* 0x0000001100111210 */ /* 0x000fe20001ffe4ff */
[----:B------:R-:W-:Y:S01]  /*06e0*/  @!P1 IMAD.MOV.U32 R28, RZ, RZ, RZ ;  /* 0x000000ffff1c9224 */ /* 0x000fe200078e00ff */
[----:B---3--:R-:W-:-:S04]  /*06f0*/  @P1 IADD3 R22, P2, PT, R27, R14, RZ ;  /* 0x0000000e1b161210 */ /* 0x008fc80007f5e0ff */
[C---:B------:R-:W-:Y:S01]  /*0700*/  @P1 IADD3.X R23, PT, PT, R0.reuse, R15, RZ, P2, !PT ;  /* 0x0000000f00171210 */ /* 0x040fe200017fe4ff */
[----:B------:R-:W-:Y:S01]  /*0710*/  @!P1 IMAD.MOV.U32 R15, RZ, RZ, RZ ;  /* 0x000000ffff0f9224 */ /* 0x000fe200078e00ff */
[----:B-1----:R-:W-:Y:S02]  /*0720*/  @P1 IADD3 R18, P2, PT, R27, R18, RZ ;  /* 0x000000121b121210 */ /* 0x002fe40007f5e0ff */
[----:B------:R-:W0:Y:S01]  /*0730*/  LDC.64 R26, c[0x0][0x3b8] ;  /* 0x0000ee00ff1a7b82 */ /* 0x000e220000000a00 */
[----:B------:R-:W3:Y:S01]  /*0740*/  @P1 LDG.E R21, desc[UR4][R22.64] ;  /* 0x0000000416151981 */ /* 0x000ee2000c1e1900 */
[----:B------:R-:W-:-:S03]  /*0750*/  @P1 IADD3.X R19, PT, PT, R0, R19, RZ, P2, !PT ;  /* 0x0000001300131210 */ /* 0x000fc600017fe4ff */
[----:B------:R1:W4:Y:S04]  /*0760*/  @P1 LDG.E R15, desc[UR4][R16.64] ;  /* 0x00000004100f1981 */ /* 0x000328000c1e1900 */
[----:B------:R0:W3:Y:S01]  /*0770*/  @P1 LDG.E R28, desc[UR4][R18.64] ;  /* 0x00000004121c1981 */ /* 0x0000e2000c1e1900 */
[----:B-1----:R-:W0:Y:S01]  /*0780*/  LDC.64 R16, c[0x0][0x3b0] ;  /* 0x0000ec00ff107b82 */ /* 0x002e220000000a00 */
[----:B--2--5:R-:W-:-:S13]  /*0790*/  ISETP.GT.U32.AND P4, PT, R25, R2, PT ;  /* 0x000000021900720c */ /* 0x024fda0003f84070 */
[CCC-:B------:R-:W-:Y:S02]  /*07a0*/  @!P4 IMAD R0, R2.reuse, R2.reuse, R2.reuse ;  /* 0x000000020200c224 */ /* 0x1c0fe400078e0202 */
[----:B------:R-:W-:Y:S02]  /*07b0*/  @!P4 IMAD R24, R2, R2, R2 ;  /* 0x000000020218c224 */ /* 0x000fe400078e0202 */
[CCC-:B------:R-:W-:Y:S01]  /*07c0*/  @P4 IMAD R14, R25.reuse, R25.reuse, R25.reuse ;  /* 0x00000019190e4224 */ /* 0x1c0fe200078e0219 */
[----:B------:R-:W-:Y:S01]  /*07d0*/  @!P4 LEA.HI R0, R0, R0, RZ, 0x1 ;  /* 0x000000000000c211 */ /* 0x000fe200078f08ff */
[-C--:B------:R-:W-:Y:S01]  /*07e0*/  @P4 IMAD R22, R25, R25.reuse, R25 ;  /* 0x0000001919164224 */ /* 0x080fe200078e0219 */
[----:B------:R-:W-:Y:S02]  /*07f0*/  @!P4 LEA.HI R24, R24, R24, RZ, 0x1 ;  /* 0x000000181818c211 */ /* 0x000fe400078f08ff */
[-C--:B------:R-:W-:Y:S02]  /*0800*/  @!P4 LEA.HI.SX32 R23, R0, R25.reuse, 0x1f ;  /* 0x000000190017c211 */ /* 0x080fe400078ffaff */
[----:B------:R-:W-:-:S02]  /*0810*/  @!P4 LEA.HI.SX32 R29, R24, R25, 0x1f ;  /* 0x00000019181dc211 */ /* 0x000fc400078ffaff */
[----:B------:R-:W-:Y:S02]  /*0820*/  @P4 LEA.HI R25, R14, R14, RZ, 0x1 ;  /* 0x0000000e0e194211 */ /* 0x000fe400078f08ff */
[----:B------:R-:W-:Y:S02]  /*0830*/  @P4 LEA.HI R22, R22, R22, RZ, 0x1 ;  /* 0x0000001616164211 */ /* 0x000fe400078f08ff */
[-C--:B------:R-:W-:Y:S02]  /*0840*/  @P4 LEA.HI.SX32 R23, R25, R2.reuse, 0x1f ;  /* 0x0000000219174211 */ /* 0x080fe400078ffaff */
[----:B------:R-:W-:-:S03]  /*0850*/  @P4 LEA.HI.SX32 R29, R22, R2, 0x1f ;  /* 0x00000002161d4211 */ /* 0x000fc600078ffaff */
[----:B0-----:R-:W-:-:S04]  /*0860*/  IMAD.WIDE R18, R23, 0x4, R16 ;  /* 0x0000000417127825 */ /* 0x001fc800078e0210 */
[----:B------:R-:W-:Y:S02]  /*0870*/  IMAD.WIDE R16, R29, 0x4, R26 ;  /* 0x000000041d107825 */ /* 0x000fe400078e021a */
[----:B------:R0:W5:Y:S04]  /*0880*/  LDG.E R27, desc[UR4][R18.64] ;  /* 0x00000004121b7981 */ /* 0x000168000c1e1900 */
[----:B------:R0:W5:Y:S01]  /*0890*/  LDG.E R26, desc[UR4][R16.64] ;  /* 0x00000004101a7981 */ /* 0x000162000c1e1900 */
[----:B----4-:R-:W-:-:S04]  /*08a0*/  FMUL R0, R15, R15 ;  /* 0x0000000f0f007220 */ /* 0x010fc80000400000 */
[----:B---3--:R-:W-:-:S04]  /*08b0*/  FFMA R23, R21, R21, R0 ;  /* 0x0000001515177223 */ /* 0x008fc80000000000 */
[----:B------:R-:W-:-:S05]  /*08c0*/  FFMA R23, R28, R28, R23 ;  /* 0x0000001c1c177223 */ /* 0x000fca0000000017 */
[----:B------:R-:W-:Y:S01]  /*08d0*/  FSETP.NEU.AND P1, PT, R23, RZ, PT ;  /* 0x000000ff1700720b */ /* 0x000fe20003f2d000 */
[----:B------:R-:W-:-:S12]  /*08e0*/  BSSY.RECONVERGENT B2, `(.L_x_2) ;  /* 0x0000014000027945 */ /* 0x000fd80003800200 */
[----:B0-----:R-:W-:Y:S05]  /*08f0*/  @P1 BRA `(.L_x_3) ;  /* 0x0000000000481947 */ /* 0x001fea0003800000 */
[----:B-----5:R-:W0:Y:S01]  /*0900*/  MUFU.RCP R0, R27 ;  /* 0x0000001b00007308 */ /* 0x020e220000001000 */
[----:B------:R-:W-:Y:S01]  /*0910*/  FMUL R25, R26, -0.5 ;  /* 0xbf0000001a197820 */ /* 0x000fe20000400000 */
[----:B------:R-:W-:Y:S06]  /*0920*/  BSSY.RECONVERGENT B3, `(.L_x_4) ;  /* 0x000000a000037945 */ /* 0x000fec0003800200 */
[----:B------:R-:W1:Y:S01]  /*0930*/  FCHK P1, R25, R27 ;  /* 0x0000001b19007302 */ /* 0x000e620000020000 */
[----:B0-----:R-:W-:-:S04]  /*0940*/  FFMA R15, -R27, R0, 1 ;  /* 0x3f8000001b0f7423 */ /* 0x001fc80000000100 */
[----:B------:R-:W-:-:S04]  /*0950*/  FFMA R0, R0, R15, R0 ;  /* 0x0000000f00007223 */ /* 0x000fc80000000000 */
[----:B------:R-:W-:-:S04]  /*0960*/  FFMA R15, R25, R0, RZ ;  /* 0x00000000190f7223 */ /* 0x000fc800000000ff */
[----:B------:R-:W-:-:S04]  /*0970*/  FFMA R14, -R27, R15, R25 ;  /* 0x0000000f1b0e7223 */ /* 0x000fc80000000119 */
[----:B------:R-:W-:Y:S01]  /*0980*/  FFMA R0, R0, R14, R15 ;  /* 0x0000000e00007223 */ /* 0x000fe2000000000f */
[----:B-1----:R-:W-:Y:S06]  /*0990*/  @!P1 BRA `(.L_x_5) ;  /* 0x0000000000089947 */ /* 0x002fec0003800000 */
[----:B------:R-:W-:-:S07]  /*09a0*/  MOV R16, 0x9c0 ;  /* 0x000009c000107802 */ /* 0x000fce0000000f00 */
[----:B------:R-:W-:Y:S05]  /*09b0*/  CALL.REL.NOINC `($__internal_0_$__cuda_sm3x_div_rn_noftz_f32_slowpath) ;  /* 0x0000002c00107944 */ /* 0x000fea0003c00000 */
.L_x_5:
[----:B------:R-:W-:Y:S05]  /*09c0*/  BSYNC.RECONVERGENT B3 ;  /* 0x0000000000037941 */ /* 0x000fea0003800200 */
.L_x_4:
[----:B------:R-:W0:Y:S01]  /*09d0*/  LDCU UR6, c[0x0][0x3c8] ;  /* 0x00007900ff0677ac */ /* 0x000e220008000800 */
[----:B------:R-:W-:Y:S01]  /*09e0*/  MOV R15, R6 ;  /* 0x00000006000f7202 */ /* 0x000fe20000000f00 */
[----:B0-----:R-:W-:-:S04]  /*09f0*/  FMUL R0, R0, UR6 ;  /* 0x0000000600007c20 */ /* 0x001fc80008400000 */
[-C--:B------:R-:W-:Y:S01]  /*0a00*/  FFMA R21, R3, -R0.reuse, R4 ;  /* 0x8000000003157223 */ /* 0x080fe20000000004 */
[----:B------:R-:W-:-:S07]  /*0a10*/  FFMA R28, R4, R0, R3 ;  /* 0x00000000041c7223 */ /* 0x000fce0000000003 */
.L_x_3:
[----:B------:R-:W-:Y:S05]  /*0a20*/  BSYNC.RECONVERGENT B2 ;  /* 0x0000000000027941 */ /* 0x000fea0003800200 */
.L_x_2:
[----:B------:R-:W0:Y:S01]  /*0a30*/  LDC R14, c[0x0][0x3c8] ;  /* 0x0000f200ff0e7b82 */ /* 0x000e220000000800 */
[----:B-----5:R-:W-:Y:S01]  /*0a40*/  FADD R25, R27, R27 ;  /* 0x0000001b1b197221 */ /* 0x020fe20000000000 */
[----:B------:R-:W-:Y:S01]  /*0a50*/  BSSY.RECONVERGENT B2, `(.L_x_6) ;  /* 0x000000d000027945 */ /* 0x000fe20003800200 */
[----:B0-----:R-:W-:-:S04]  /*0a60*/  FMUL R14, R14, R14 ;  /* 0x0000000e0e0e7220 */ /* 0x001fc80000400000 */
[----:B------:R-:W0:Y:S08]  /*0a70*/  MUFU.RCP R17, R14 ;  /* 0x0000000e00117308 */ /* 0x000e300000001000 */
[----:B------:R-:W1:Y:S01]  /*0a80*/  FCHK P1, R25, R14 ;  /* 0x0000000e19007302 */ /* 0x000e620000020000 */
[----:B0-----:R-:W-:-:S04]  /*0a90*/  FFMA R0, -R14, R17, 1 ;  /* 0x3f8000000e007423 */ /* 0x001fc80000000111 */
[----:B------:R-:W-:-:S04]  /*0aa0*/  FFMA R0, R17, R0, R17 ;  /* 0x0000000011007223 */ /* 0x000fc80000000011 */
[----:B------:R-:W-:-:S04]  /*0ab0*/  FFMA R17, R25, R0, RZ ;  /* 0x0000000019117223 */ /* 0x000fc800000000ff */
[----:B------:R-:W-:-:S04]  /*0ac0*/  FFMA R16, -R14, R17, R25 ;  /* 0x000000110e107223 */ /* 0x000fc80000000119 */
[----:B------:R-:W-:Y:S01]  /*0ad0*/  FFMA R0, R0, R16, R17 ;  /* 0x0000001000007223 */ /* 0x000fe20000000011 */
[----:B-1----:R-:W-:Y:S06]  /*0ae0*/  @!P1 BRA `(.L_x_7) ;  /* 0x00000000000c9947 */ /* 0x002fec0003800000 */
[----:B------:R-:W-:Y:S01]  /*0af0*/  IMAD.MOV.U32 R27, RZ, RZ, R14 ;  /* 0x000000ffff1b7224 */ /* 0x000fe200078e000e */
[----:B------:R-:W-:-:S07]  /*0b00*/  MOV R16, 0xb20 ;  /* 0x00000b2000107802 */ /* 0x000fce0000000f00 */
[----:B------:R-:W-:Y:S05]  /*0b10*/  CALL.REL.NOINC `($__internal_0_$__cuda_sm3x_div_rn_noftz_f32_slowpath) ;  /* 0x0000002800b87944 */ /* 0x000fea0003c00000 */
.L_x_7:
[----:B------:R-:W-:Y:S05]  /*0b20*/  BSYNC.RECONVERGENT B2 ;  /* 0x0000000000027941 */ /* 0x000fea0003800200 */
.L_x_6:
[----:B------:R-:W0:Y:S01]  /*0b30*/  LDC R23, c[0x0][0x3c8] ;  /* 0x0000f200ff177b82 */ /* 0x000e220000000800 */
[----:B------:R-:W-:Y:S01]  /*0b40*/  FADD R15, -R6, R15 ;  /* 0x0000000f060f7221 */ /* 0x000fe20000000100 */
[----:B------:R-:W-:Y:S03]  /*0b50*/  BSSY.RECONVERGENT B2, `(.L_x_8) ;  /* 0x0000015000027945 */ /* 0x000fe60003800200 */
[----:B------:R-:W-:Y:S01]  /*0b60*/  FFMA R15, R15, R0, R20 ;  /* 0x000000000f0f7223 */ /* 0x000fe20000000014 */
[----:B0-----:R-:W0:Y:S08]  /*0b70*/  MUFU.RCP R16, R23 ;  /* 0x0000001700107308 */ /* 0x001e300000001000 */
[----:B------:R-:W1:Y:S01]  /*0b80*/  FCHK P1, R26, R23 ;  /* 0x000000171a007302 */ /* 0x000e620000020000 */
[----:B0-----:R-:W-:-:S04]  /*0b90*/  FFMA R17, R16, -R23, 1 ;  /* 0x3f80000010117423 */ /* 0x001fc80000000817 */
[----:B------:R-:W-:Y:S01]  /*0ba0*/  FFMA R19, R16, R17, R16 ;  /* 0x0000001110137223 */ /* 0x000fe20000000010 */
[----:B------:R-:W-:Y:S01]  /*0bb0*/  FADD R17, -R4, R21 ;  /* 0x0000001504117221 */ /* 0x000fe20000000100 */
[C-C-:B------:R-:W-:Y:S01]  /*0bc0*/  FADD R16, -R3.reuse, R28.reuse ;  /* 0x0000001c03107221 */ /* 0x140fe20000000100 */
[----:B------:R-:W-:Y:S01]  /*0bd0*/  FADD R28, R3, -R28 ;  /* 0x8000001c031c7221 */ /* 0x000fe20000000000 */
[----:B------:R-:W-:Y:S01]  /*0be0*/  FFMA R18, R26, R19, RZ ;  /* 0x000000131a127223 */ /* 0x000fe200000000ff */
[-C--:B------:R-:W-:Y:S01]  /*0bf0*/  FFMA R12, R17, R0.reuse, R12 ;  /* 0x00000000110c7223 */ /* 0x080fe2000000000c */
[----:B------:R-:W-:Y:S02]  /*0c00*/  FFMA R13, R16, R0, R13 ;  /* 0x00000000100d7223 */ /* 0x000fe4000000000d */
[----:B------:R-:W-:-:S04]  /*0c10*/  FFMA R22, R18, -R23, R26 ;  /* 0x8000001712167223 */ /* 0x000fc8000000001a */
[----:B------:R-:W-:Y:S01]  /*0c20*/  FFMA R19, R19, R22, R18 ;  /* 0x0000001613137223 */ /* 0x000fe20000000012 */
[----:B-1----:R-:W-:Y:S06]  /*0c30*/  @!P1 BRA `(.L_x_9) ;  /* 0x0000000000189947 */ /* 0x002fec0003800000 */
[----:B------:R-:W0:Y:S01]  /*0c40*/  LDCU UR6, c[0x0][0x3c8] ;  /* 0x00007900ff0677ac */ /* 0x000e220008000800 */
[----:B------:R-:W-:Y:S02]  /*0c50*/  MOV R25, R26 ;  /* 0x0000001a00197202 */ /* 0x000fe40000000f00 */
[----:B------:R-:W-:Y:S01]  /*0c60*/  MOV R16, 0xc90 ;  /* 0x00000c9000107802 */ /* 0x000fe20000000f00 */
[----:B0-----:R-:W-:-:S07]  /*0c70*/  IMAD.U32 R27, RZ, RZ, UR6 ;  /* 0x00000006ff1b7e24 */ /* 0x001fce000f8e00ff */
[----:B------:R-:W-:Y:S05]  /*0c80*/  CALL.REL.NOINC `($__internal_0_$__cuda_sm3x_div_rn_noftz_f32_slowpath) ;  /* 0x00000028005c7944 */ /* 0x000fea0003c00000 */
[----:B------:R-:W-:-:S07]  /*0c90*/  MOV R19, R0 ;  /* 0x0000000000137202 */ /* 0x000fce0000000f00 */
.L_x_9:
[----:B------:R-:W-:Y:S05]  /*0ca0*/  BSYNC.RECONVERGENT B2 ;  /* 0x0000000000027941 */ /* 0x000fea0003800200 */
.L_x_8:
[----:B------:R-:W-:Y:S01]  /*0cb0*/  FADD R20, R4, -R21 ;  /* 0x8000001504147221 */ /* 0x000fe20000000000 */
[-C--:B------:R-:W-:Y:S01]  /*0cc0*/  FFMA R21, R28, R19.reuse, R12 ;  /* 0x000000131c157223 */ /* 0x080fe2000000000c */
[----:B------:R-:W-:Y:S02]  /*0cd0*/  VIADD R0, R8, 0x1 ;  /* 0x0000000108007836 */ /* 0x000fe40000000000 */
[----:B------:R-:W-:Y:S01]  /*0ce0*/  FFMA R20, R20, -R19, R13 ;  /* 0x8000001314147223 */ /* 0x000fe2000000000d */
[----:B------:R-:W-:Y:S06]  /*0cf0*/  @P0 BRA `(.L_x_10) ;  /* 0x0000000000980947 */ /* 0x000fec0003800000 */
[----:B------:R-:W0:Y:S01]  /*0d00*/  LDCU UR6, c[0x0][0x3d4] ;  /* 0x00007a80ff0677ac */ /* 0x000e220008000800 */
[----:B------:R-:W-:Y:S01]  /*0d10*/  IMAD.MOV.U32 R12, RZ, RZ, RZ ;  /* 0x000000ffff0c7224 */ /* 0x000fe200078e00ff */
[----:B------:R-:W-:Y:S02]  /*0d20*/  IABS R24, R0 ;  /* 0x0000000000187213 */ /* 0x000fe40000000000 */
[----:B------:R-:W-:Y:S02]  /*0d30*/  ISETP.GE.AND P2, PT, R0, RZ, PT ;  /* 0x000000ff0000720c */ /* 0x000fe40003f46270 */
[----:B0-----:R-:W-:-:S04]  /*0d40*/  MOV R17, UR6 ;  /* 0x0000000600117c02 */ /* 0x001fc80008000f00 */
[----:B------:R-:W-:-:S04]  /*0d50*/  IABS R16, R17 ;  /* 0x0000001100107213 */ /* 0x000fc80000000000 */
[----:B------:R-:W0:Y:S08]  /*0d60*/  I2F.RP R18, R16 ;  /* 0x0000001000127306 */ /* 0x000e300000209400 */
[----:B0-----:R-:W0:Y:S02]  /*0d70*/  MUFU.RCP R18, R18 ;  /* 0x0000001200127308 */ /* 0x001e240000001000 */
[----:B0-----:R-:W-:Y:S01]  /*0d80*/  VIADD R19, R18, 0xffffffe ;  /* 0x0ffffffe12137836 */ /* 0x001fe20000000000 */
[----:B------:R-:W-:-:S05]  /*0d90*/  LOP3.LUT R18, RZ, R17, RZ, 0x33, !PT ;  /* 0x00000011ff127212 */ /* 0x000fca00078e33ff */
[----:B------:R-:W0:Y:S02]  /*0da0*/  F2I.FTZ.U32.TRUNC.NTZ R13, R19 ;  /* 0x00000013000d7305 */ /* 0x000e24000021f000 */
[----:B0-----:R-:W-:-:S05]  /*0db0*/  IADD3 R23, PT, PT, RZ, -R13, RZ ;  /* 0x8000000dff177210 */ /* 0x001fca0007ffe0ff */
[----:B------:R-:W-:-:S04]  /*0dc0*/  IMAD R23, R23, R16, RZ ;  /* 0x0000001017177224 */ /* 0x000fc800078e02ff */
[----:B------:R-:W-:Y:S01]  /*0dd0*/  IMAD.HI.U32 R22, R13, R23, R12 ;  /* 0x000000170d167227 */ /* 0x000fe200078e000c */
[----:B------:R-:W-:-:S05]  /*0de0*/  MOV R13, R24 ;  /* 0x00000018000d7202 */ /* 0x000fca0000000f00 */
[----:B------:R-:W-:-:S04]  /*0df0*/  IMAD.HI.U32 R12, R22, R13, RZ ;  /* 0x0000000d160c7227 */ /* 0x000fc800078e00ff */
[----:B------:R-:W-:-:S04]  /*0e00*/  IMAD.MOV R12, RZ, RZ, -R12 ;  /* 0x000000ffff0c7224 */ /* 0x000fc800078e0a0c */
[----:B------:R-:W-:-:S05]  /*0e10*/  IMAD R13, R16, R12, R13 ;  /* 0x0000000c100d7224 */ /* 0x000fca00078e020d */
[----:B------:R-:W-:-:S13]  /*0e20*/  ISETP.GT.U32.AND P1, PT, R16, R13, PT ;  /* 0x0000000d1000720c */ /* 0x000fda0003f24070 */
[----:B------:R-:W-:-:S04]  /*0e30*/  @!P1 IADD3 R13, PT, PT, R13, -R16, RZ ;  /* 0x800000100d0d9210 */ /* 0x000fc80007ffe0ff */
[----:B------:R-:W-:-:S13]  /*0e40*/  ISETP.GT.U32.AND P1, PT, R16, R13, PT ;  /* 0x0000000d1000720c */ /* 0x000fda0003f24070 */
[----:B------:R-:W-:Y:S01]  /*0e50*/  @!P1 IMAD.IADD R13, R13, 0x1, -R16 ;  /* 0x000000010d0d9824 */ /* 0x000fe200078e0a10 */
[----:B------:R-:W-:-:S04]  /*0e60*/  ISETP.NE.AND P1, PT, R17, RZ, PT ;  /* 0x000000ff1100720c */ /* 0x000fc80003f25270 */
[----:B------:R-:W-:-:S04]  /*0e70*/  @!P2 IADD3 R13, PT, PT, -R13, RZ, RZ ;  /* 0x000000ff0d0da210 */ /* 0x000fc80007ffe1ff */
[----:B------:R-:W-:-:S05]  /*0e80*/  SEL R12, R18, R13, !P1 ;  /* 0x0000000d120c7207 */ /* 0x000fca0004800000 */
[----:B------:R-:W-:-:S05]  /*0e90*/  IMAD.IADD R12, R12, 0x1, R17 ;  /* 0x000000010c0c7824 */ /* 0x000fca00078e0211 */
[----:B------:R-:W-:Y:S02]  /*0ea0*/  IABS R19, R12 ;  /* 0x0000000c00137213 */ /* 0x000fe40000000000 */
[----:B------:R-:W-:-:S03]  /*0eb0*/  ISETP.GE.AND P3, PT, R12, RZ, PT ;  /* 0x000000ff0c00720c */ /* 0x000fc60003f66270 */
[----:B------:R-:W-:-:S05]  /*0ec0*/  IMAD.HI.U32 R13, R22, R19, RZ ;  /* 0x00000013160d7227 */ /* 0x000fca00078e00ff */
[----:B------:R-:W-:-:S05]  /*0ed0*/  IADD3 R13, PT, PT, -R13, RZ, RZ ;  /* 0x000000ff0d0d7210 */ /* 0x000fca0007ffe1ff */
[----:B------:R-:W-:-:S05]  /*0ee0*/  IMAD R13, R16, R13, R19 ;  /* 0x0000000d100d7224 */ /* 0x000fca00078e0213 */
[----:B------:R-:W-:-:S13]  /*0ef0*/  ISETP.GT.U32.AND P2, PT, R16, R13, PT ;  /* 0x0000000d1000720c */ /* 0x000fda0003f44070 */
[----:B------:R-:W-:-:S05]  /*0f00*/  @!P2 IMAD.IADD R13, R13, 0x1, -R16 ;  /* 0x000000010d0da824 */ /* 0x000fca00078e0a10 */
[----:B------:R-:W-:-:S13]  /*0f10*/  ISETP.GT.U32.AND P2, PT, R16, R13, PT ;  /* 0x0000000d1000720c */ /* 0x000fda0003f44070 */
[----:B------:R-:W-:-:S05]  /*0f20*/  @!P2 IADD3 R13, PT, PT, R13, -R16, RZ ;  /* 0x800000100d0da210 */ /* 0x000fca0007ffe0ff */
[----:B------:R-:W-:-:S05]  /*0f30*/  @!P3 IMAD.MOV R13, RZ, RZ, -R13 ;  /* 0x000000ffff0db224 */ /* 0x000fca00078e0a0d */
[----:B------:R-:W-:Y:S01]  /*0f40*/  SEL R12, R18, R13, !P1 ;  /* 0x0000000d120c7207 */ /* 0x000fe20004800000 */
[----:B------:R-:W-:Y:S06]  /*0f50*/  BRA `(.L_x_11) ;  /* 0x0000000000087947 */ /* 0x000fec0003800000 */
.L_x_10:
[----:B------:R-:W0:Y:S02]  /*0f60*/  LDC R17, c[0x0][0x3d4] ;  /* 0x0000f500ff117b82 */ /* 0x000e240000000800 */
[----:B0-----:R-:W-:-:S07]  /*0f70*/  VIADDMNMX R12, R17, 0xffffffff, R0, PT ;  /* 0xffffffff110c7846 */ /* 0x001fce0003800100 */
.L_x_11:
[----:B------:R-:W0:Y:S01]  /*0f80*/  LDCU.64 UR6, c[0x0][0x3c0] ;  /* 0x00007800ff0677ac */ /* 0x000e220008000a00 */
[-C--:B------:R-:W-:Y:S01]  /*0f90*/  IMAD R11, R11, R17.reuse, R12 ;  /* 0x000000110b0b7224 */ /* 0x080fe200078e020c */
[----:B------:R-:W-:Y:S01]  /*0fa0*/  ISETP.LT.OR P0, PT, R0, R17, !P0 ;  /* 0x000000110000720c */ /* 0x000fe20004701670 */
[----:B------:R-:W1:Y:S03]  /*0fb0*/  LDC.64 R18, c[0x0][0x3a8] ;  /* 0x0000ea00ff127b82 */ /* 0x000e660000000a00 */
[----:B------:R-:W-:-:S05]  /*0fc0*/  SHF.R.S32.HI R22, RZ, 0x1f, R11 ;  /* 0x0000001fff167819 */ /* 0x000fca000001140b */
[----:B------:R-:W2:Y:S01]  /*0fd0*/  LDC.64 R16, c[0x0][0x3a0] ;  /* 0x0000e800ff107b82 */ /* 0x000ea20000000a00 */
[----:B0-----:R-:W-:-:S07]  /*0fe0*/  IADD3 R24, P1, PT, R11, UR6, RZ ;  /* 0x000000060b187c10 */ /* 0x001fce000ff3e0ff */
[----:B------:R-:W0:Y:S01]  /*0ff0*/  @P0 LDC.64 R12, c[0x0][0x398] ;  /* 0x0000e600ff0c0b82 */ /* 0x000e220000000a00 */
[----:B------:R-:W-:-:S06]  /*1000*/  IADD3.X R25, PT, PT, R22, UR7, RZ, P1, !PT ;  /* 0x0000000716197c10 */ /* 0x000fcc0008ffe4ff */
[----:B------:R-:W3:Y:S01]  /*1010*/  LDG.E.U8 R25, desc[UR4][R24.64] ;  /* 0x0000000418197981 */ /* 0x000ee2000c1e1100 */
[C---:B------:R-:W-:Y:S02]  /*1020*/  @P0 SHF.L.U32 R27, R11.reuse, 0x2, RZ ;  /* 0x000000020b1b0819 */ /* 0x040fe400000006ff */
[----:B------:R-:W-:Y:S02]  /*1030*/  @P0 SHF.L.U64.HI R0, R11, 0x2, R22 ;  /* 0x000000020b000819 */ /* 0x000fe40000010216 */
[----:B------:R-:W-:Y:S02]  /*1040*/  @!P0 MOV R11, RZ ;  /* 0x000000ff000b8202 */ /* 0x000fe40000000f00 */
[----:B--2---:R-:W-:-:S05]  /*1050*/  @P0 IADD3 R16, P2, PT, R27, R16, RZ ;  /* 0x000000101b100210 */ /* 0x004fca0007f5e0ff */
[----:B------:R-:W-:Y:S01]  /*1060*/  @P0 IMAD.X R17, R0, 0x1, R17, P2 ;  /* 0x0000000100110824 */ /* 0x000fe200010e0611 */
[----:B0-----:R-:W-:-:S05]  /*1070*/  @P0 IADD3 R22, P1, PT, R27, R12, RZ ;  /* 0x0000000c1b160210 */ /* 0x001fca0007f3e0ff */
[C---:B------:R-:W-:Y:S01]  /*1080*/  @P0 IMAD.X R23, R0.reuse, 0x1, R13, P1 ;  /* 0x0000000100170824 */ /* 0x040fe200008e060d */
[----:B------:R-:W-:Y:S02]  /*1090*/  @!P0 MOV R13, RZ ;  /* 0x000000ff000d8202 */ /* 0x000fe40000000f00 */
[----:B-1----:R-:W-:Y:S02]  /*10a0*/  @P0 IADD3 R18, P1, PT, R27, R18, RZ ;  /* 0x000000121b120210 */ /* 0x002fe40007f3e0ff */
[----:B------:R-:W-:Y:S01]  /*10b0*/  @!P0 MOV R28, RZ ;  /* 0x000000ff001c8202 */ /* 0x000fe20000000f00 */
[----:B------:R-:W0:Y:S01]  /*10c0*/  LDC.64 R26, c[0x0][0x3b8] ;  /* 0x0000ee00ff1a7b82 */ /* 0x000e220000000a00 */
[----:B------:R1:W2:Y:S01]  /*10d0*/  @P0 LDG.E R13, desc[UR4][R16.64] ;  /* 0x00000004100d0981 */ /* 0x0002a2000c1e1900 */
[----:B------:R-:W-:-:S03]  /*10e0*/  @P0 IMAD.X R19, R0, 0x1, R19, P1 ;  /* 0x0000000100130824 */ /* 0x000fc600008e0613 */
[----:B------:R4:W2:Y:S04]  /*10f0*/  @P0 LDG.E R11, desc[UR4][R22.64] ;  /* 0x00000004160b0981 */ /* 0x0008a8000c1e1900 */
[----:B------:R4:W2:Y:S01]  /*1100*/  @P0 LDG.E R28, desc[UR4][R18.64] ;  /* 0x00000004121c0981 */ /* 0x0008a2000c1e1900 */
[----:B-1----:R-:W1:Y:S01]  /*1110*/  LDC.64 R16, c[0x0][0x3b0] ;  /* 0x0000ec00ff107b82 */ /* 0x002e620000000a00 */
[----:B---3--:R-:W-:-:S13]  /*1120*/  ISETP.GT.U32.AND P3, PT, R25, R2, PT ;  /* 0x000000021900720c */ /* 0x008fda0003f64070 */
[CCC-:B------:R-:W-:Y:S02]  /*1130*/  @!P3 IMAD R12, R2.reuse, R2.reuse, R2.reuse ;  /* 0x00000002020cb224 */ /* 0x1c0fe400078e0202 */
[----:B------:R-:W-:Y:S02]  /*1140*/  @!P3 IMAD R24, R2, R2, R2 ;  /* 0x000000020218b224 */ /* 0x000fe400078e0202 */
[CCC-:B------:R-:W-:Y:S01]  /*1150*/  @P3 IMAD R0, R25.reuse, R25.reuse, R25.reuse ;  /* 0x0000001919003224 */ /* 0x1c0fe200078e0219 */
[----:B------:R-:W-:Y:S01]  /*1160*/  @!P3 LEA.HI R12, R12, R12, RZ, 0x1 ;  /* 0x0000000c0c0cb211 */ /* 0x000fe200078f08ff */
[-C--:B----4-:R-:W-:Y:S01]  /*1170*/  @P3 IMAD R22, R25, R25.reuse, R25 ;  /* 0x0000001919163224 */ /* 0x090fe200078e0219 */
[----:B------:R-:W-:Y:S02]  /*1180*/  @!P3 LEA.HI R24, R24, R24, RZ, 0x1 ;  /* 0x000000181818b211 */ /* 0x000fe400078f08ff */
[-C--:B------:R-:W-:Y:S02]  /*1190*/  @!P3 LEA.HI.SX32 R23, R12, R25.reuse, 0x1f ;  /* 0x000000190c17b211 */ /* 0x080fe400078ffaff */
[----:B------:R-:W-:-:S02]  /*11a0*/  @!P3 LEA.HI.SX32 R29, R24, R25, 0x1f ;  /* 0x00000019181db211 */ /* 0x000fc400078ffaff */
[----:B------:R-:W-:Y:S02]  /*11b0*/  @P3 LEA.HI R25, R0, R0, RZ, 0x1 ;  /* 0x0000000000193211 */ /* 0x000fe400078f08ff */
[----:B------:R-:W-:Y:S02]  /*11c0*/  @P3 LEA.HI R22, R22, R22, RZ, 0x1 ;  /* 0x0000001616163211 */ /* 0x000fe400078f08ff */
[-C--:B------:R-:W-:Y:S02]  /*11d0*/  @P3 LEA.HI.SX32 R23, R25, R2.reuse, 0x1f ;  /* 0x0000000219173211 */ /* 0x080fe400078ffaff */
[----:B------:R-:W-:-:S03]  /*11e0*/  @P3 LEA.HI.SX32 R29, R22, R2, 0x1f ;  /* 0x00000002161d3211 */ /* 0x000fc600078ffaff */
[----:B-1----:R-:W-:-:S04]  /*11f0*/  IMAD.WIDE R18, R23, 0x4, R16 ;  /* 0x0000000417127825 */ /* 0x002fc800078e0210 */
[----:B0-----:R-:W-:Y:S02]  /*1200*/  IMAD.WIDE R16, R29, 0x4, R26 ;  /* 0x000000041d107825 */ /* 0x001fe400078e021a */
[----:B------:R0:W5:Y:S04]  /*1210*/  LDG.E R27, desc[UR4][R18.64] ;  /* 0x00000004121b7981 */ /* 0x000168000c1e1900 */
[----:B------:R0:W5:Y:S01]  /*1220*/  LDG.E R12, desc[UR4][R16.64] ;  /* 0x00000004100c7981 */ /* 0x000162000c1e1900 */
[----:B--2---:R-:W-:-:S04]  /*1230*/  FMUL R0, R13, R13 ;  /* 0x0000000d0d007220 */ /* 0x004fc80000400000 */
[----:B------:R-:W-:-:S04]  /*1240*/  FFMA R23, R11, R11, R0 ;  /* 0x0000000b0b177223 */ /* 0x000fc80000000000 */
[----:B------:R-:W-:-:S05]  /*1250*/  FFMA R23, R28, R28, R23 ;  /* 0x0000001c1c177223 */ /* 0x000fca0000000017 */
[----:B------:R-:W-:Y:S01]  /*1260*/  FSETP.NEU.AND P0, PT, R23, RZ, PT ;  /* 0x000000ff1700720b */ /* 0x000fe20003f0d000 */
[----:B------:R-:W-:-:S12]  /*1270*/  BSSY.RECONVERGENT B2, `(.L_x_12) ;  /* 0x0000014000027945 */ /* 0x000fd80003800200 */
[----:B0-----:R-:W-:Y:S05]  /*1280*/  @P0 BRA `(.L_x_13) ;  /* 0x0000000000480947 */ /* 0x001fea0003800000 */
[----:B-----5:R-:W0:Y:S01]  /*1290*/  MUFU.RCP R0, R27 ;  /* 0x0000001b00007308 */ /* 0x020e220000001000 */
[----:B------:R-:W-:Y:S01]  /*12a0*/  FMUL R25, R12, 0.5 ;  /* 0x3f0000000c197820 */ /* 0x000fe20000400000 */
        /* <DEDUP_REMOVED lines=10> */
.L_x_15:
[----:B------:R-:W-:Y:S05]  /*1350*/  BSYNC.RECONVERGENT B3 ;  /* 0x0000000000037941 */ /* 0x000fea0003800200 */
.L_x_14:
[----:B------:R-:W0:Y:S01]  /*1360*/  LDCU UR6, c[0x0][0x3c8] ;  /* 0x00007900ff0677ac */ /* 0x000e220008000800 */
[----:B------:R-:W-:Y:S02]  /*1370*/  IMAD.MOV.U32 R13, RZ, RZ, R6 ;  /* 0x000000ffff0d7224 */ /* 0x000fe400078e0006 */
[----:B0-----:R-:W-:-:S04]  /*1380*/  FMUL R0, R0, UR6 ;  /* 0x0000000600007c20 */ /* 0x001fc80008400000 */
[-C--:B------:R-:W-:Y:S01]  /*1390*/  FFMA R11, R3, -R0.reuse, R4 ;  /* 0x80000000030b7223 */ /* 0x080fe20000000004 */
[----:B------:R-:W-:-:S07]  /*13a0*/  FFMA R28, R4, R0, R3 ;  /* 0x00000000041c7223 */ /* 0x000fce0000000003 */
.L_x_13:
[----:B------:R-:W-:Y:S05]  /*13b0*/  BSYNC.RECONVERGENT B2 ;  /* 0x0000000000027941 */ /* 0x000fea0003800200 */
.L_x_12:
[----:B------:R-:W0:Y:S01]  /*13c0*/  MUFU.RCP R17, R14 ;  /* 0x0000000e00117308 */ /* 0x000e220000001000 */
[----:B-----5:R-:W-:Y:S01]  /*13d0*/  FADD R25, R27, R27 ;  /* 0x0000001b1b197221 */ /* 0x020fe20000000000 */
        /* <DEDUP_REMOVED lines=8> */
[----:B------:R-:W-:Y:S02]  /*1460*/  MOV R27, R14 ;  /* 0x0000000e001b7202 */ /* 0x000fe40000000f00 */
[----:B------:R-:W-:-:S07]  /*1470*/  MOV R16, 0x1490 ;  /* 0x0000149000107802 */ /* 0x000fce0000000f00 */
[----:B------:R-:W-:Y:S05]  /*1480*/  CALL.REL.NOINC `($__internal_0_$__cuda_sm3x_div_rn_noftz_f32_slowpath) ;  /* 0x00000020005c7944 */ /* 0x000fea0003c00000 */
.L_x_17:
[----:B------:R-:W-:Y:S05]  /*1490*/  BSYNC.RECONVERGENT B2 ;  /* 0x0000000000027941 */ /* 0x000fea0003800200 */
.L_x_16:
[----:B------:R-:W0:Y:S01]  /*14a0*/  LDC R19, c[0x0][0x3c8] ;  /* 0x0000f200ff137b82 */ /* 0x000e220000000800 */
[----:B------:R-:W-:Y:S01]  /*14b0*/  FADD R26, -R4, R11 ;  /* 0x0000000b041a7221 */ /* 0x000fe20000000100 */
[----:B------:R-:W-:Y:S01]  /*14c0*/  FADD R11, -R3, R28 ;  /* 0x0000001c030b7221 */ /* 0x000fe20000000100 */
[----:B------:R-:W-:Y:S01]  /*14d0*/  BSSY.RECONVERGENT B2, `(.L_x_18) ;  /* 0x0000012000027945 */ /* 0x000fe20003800200 */
[----:B0-----:R-:W0:Y:S08]  /*14e0*/  MUFU.RCP R14, R19 ;  /* 0x00000013000e7308 */ /* 0x001e300000001000 */
[----:B------:R-:W1:Y:S01]  /*14f0*/  FCHK P0, R12, R19 ;  /* 0x000000130c007302 */ /* 0x000e620000000000 */
[----:B0-----:R-:W-:-:S04]  /*1500*/  FFMA R17, R14, -R19, 1 ;  /* 0x3f8000000e117423 */ /* 0x001fc80000000813 */
[----:B------:R-:W-:Y:S01]  /*1510*/  FFMA R17, R14, R17, R14 ;  /* 0x000000110e117223 */ /* 0x000fe2000000000e */
[----:B------:R-:W-:Y:S01]  /*1520*/  FADD R14, -R6, R13 ;  /* 0x0000000d060e7221 */ /* 0x000fe20000000100 */
[----:B------:R-:W-:Y:S02]  /*1530*/  FFMA R13, R11, R0, R20 ;  /* 0x000000000b0d7223 */ /* 0x000fe40000000014 */
[----:B------:R-:W-:Y:S01]  /*1540*/  FFMA R16, R17, R12, RZ ;  /* 0x0000000c11107223 */ /* 0x000fe200000000ff */
[-C--:B------:R-:W-:Y:S01]  /*1550*/  FFMA R15, R14, R0.reuse, R15 ;  /* 0x000000000e0f7223 */ /* 0x080fe2000000000f */
[----:B------:R-:W-:Y:S02]  /*1560*/  FFMA R14, R26, R0, R21 ;  /* 0x000000001a0e7223 */ /* 0x000fe40000000015 */
[----:B------:R-:W-:-:S04]  /*1570*/  FFMA R18, R16, -R19, R12 ;  /* 0x8000001310127223 */ /* 0x000fc8000000000c */
[----:B------:R-:W-:Y:S01]  /*1580*/  FFMA R0, R17, R18, R16 ;  /* 0x0000001211007223 */ /* 0x000fe20000000010 */
[----:B-1----:R-:W-:Y:S06]  /*1590*/  @!P0 BRA `(.L_x_19) ;  /* 0x0000000000148947 */ /* 0x002fec0003800000 */
[----:B------:R-:W0:Y:S01]  /*15a0*/  LDCU UR6, c[0x0][0x3c8] ;  /* 0x00007900ff0677ac */ /* 0x000e220008000800 */
[----:B------:R-:W-:Y:S01]  /*15b0*/  IMAD.MOV.U32 R25, RZ, RZ, R12 ;  /* 0x000000ffff197224 */ /* 0x000fe200078e000c */
[----:B------:R-:W-:Y:S02]  /*15c0*/  MOV R16, 0x15f0 ;  /* 0x000015f000107802 */ /* 0x000fe40000000f00 */
[----:B0-----:R-:W-:-:S07]  /*15d0*/  MOV R27, UR6 ;  /* 0x00000006001b7c02 */ /* 0x001fce0008000f00 */
[----:B------:R-:W-:Y:S05]  /*15e0*/  CALL.REL.NOINC `($__internal_0_$__cuda_sm3x_div_rn_noftz_f32_slowpath) ;  /* 0x0000002000047944 */ /* 0x000fea0003c00000 */
.L_x_19:
[----:B------:R-:W-:Y:S05]  /*15f0*/  BSYNC.RECONVERGENT B2 ;  /* 0x0000000000027941 */ /* 0x000fea0003800200 */
.L_x_18:
[----:B------:R-:W-:Y:S01]  /*1600*/  LOP3.LUT P0, R20, R9, 0x2, RZ, 0xc0, !PT ;  /* 0x0000000209147812 */ /* 0x000fe2000780c0ff */
[-C--:B------:R-:W-:Y:S01]  /*1610*/  FFMA R14, R11, R0.reuse, R14 ;  /* 0x000000000b0e7223 */ /* 0x080fe2000000000e */
[----:B------:R-:W-:Y:S01]  /*1620*/  FFMA R11, R26, -R0, R13 ;  /* 0x800000001a0b7223 */ /* 0x000fe2000000000d */
[----:B------:R-:W-:-:S10]  /*1630*/  VIADD R17, R10, 0xffffffff ;  /* 0xffffffff0a117836 */ /* 0x000fd40000000000 */
[----:B------:R-:W-:Y:S05]  /*1640*/  @!P0 BRA `(.L_x_20) ;  /* 0x0000000000908947 */ /* 0x000fea0003800000 */
[----:B------:R-:W0:Y:S01]  /*1650*/  LDC R16, c[0x0][0x3d8] ;  /* 0x0000f600ff107b82 */ /* 0x000e220000000800 */
[----:B------:R-:W-:Y:S02]  /*1660*/  IABS R21, R17 ;  /* 0x0000001100157213 */ /* 0x000fe40000000000 */
[----:B------:R-:W-:Y:S02]  /*1670*/  ISETP.GE.AND P1, PT, R17, RZ, PT ;  /* 0x000000ff1100720c */ /* 0x000fe40003f26270 */
[----:B0-----:R-:W-:-:S04]  /*1680*/  IABS R0, R16 ;  /* 0x0000001000007213 */ /* 0x001fc80000000000 */
[----:B------:R-:W0:Y:S08]  /*1690*/  I2F.RP R18, R0 ;  /* 0x0000000000127306 */ /* 0x000e300000209400 */
[----:B0-----:R-:W0:Y:S02]  /*16a0*/  MUFU.RCP R18, R18 ;  /* 0x0000001200127308 */ /* 0x001e240000001000 */
[----:B0-----:R-:W-:-:S06]  /*16b0*/  IADD3 R12, PT, PT, R18, 0xffffffe, RZ ;  /* 0x0ffffffe120c7810 */ /* 0x001fcc0007ffe0ff */
[----:B------:R0:W1:Y:S02]  /*16c0*/  F2I.FTZ.U32.TRUNC.NTZ R13, R12 ;  /* 0x0000000c000d7305 */ /* 0x000064000021f000 */
[----:B0-----:R-:W-:Y:S02]  /*16d0*/  HFMA2 R12, -RZ, RZ, 0, 0 ;  /* 0x00000000ff0c7431 */ /* 0x001fe400000001ff */
[----:B-1----:R-:W-:-:S04]  /*16e0*/  IMAD.MOV R19, RZ, RZ, -R13 ;  /* 0x000000ffff137224 */ /* 0x002fc800078e0a0d */
[----:B------:R-:W-:-:S04]  /*16f0*/  IMAD R19, R19, R0, RZ ;  /* 0x0000000013137224 */ /* 0x000fc800078e02ff */
[----:B------:R-:W-:Y:S01]  /*1700*/  IMAD.HI.U32 R13, R13, R19, R12 ;  /* 0x000000130d0d7227 */ /* 0x000fe200078e000c */
[----:B------:R-:W-:-:S05]  /*1710*/  LOP3.LUT R12, RZ, R16, RZ, 0x33, !PT ;  /* 0x00000010ff0c7212 */ /* 0x000fca00078e33ff */
        /* <DEDUP_REMOVED lines=23> */
.L_x_20:
[----:B------:R-:W-:-:S07]  /*1890*/  VIMNMX R12, PT, PT, RZ, R17, !PT ;  /* 0x00000011ff0c7248 */ /* 0x000fce0007fe0100 */
.L_x_21:
[----:B------:R-:W0:Y:S01]  /*18a0*/  LDCU UR6, c[0x0][0x3d8] ;  /* 0x00007b00ff0677ac */ /* 0x000e220008000800 */
[----:B------:R-:W1:Y:S01]  /*18b0*/  LDC.64 R16, c[0x0][0x3a0] ;  /* 0x0000e800ff107b82 */ /* 0x000e620000000a00 */
[----:B------:R-:W2:Y:S01]  /*18c0*/  LDCU UR7, c[0x0][0x3d4] ;  /* 0x00007a80ff0777ac */ /* 0x000ea20008000800 */
[----:B------:R-:W3:Y:S06]  /*18d0*/  LDCU.64 UR8, c[0x0][0x3c0] ;  /* 0x00007800ff0877ac */ /* 0x000eec0008000a00 */
[----:B------:R-:W4:Y:S01]  /*18e0*/  LDC.64 R18, c[0x0][0x3a8] ;  /* 0x0000ea00ff127b82 */ /* 0x000f220000000a00 */
[----:B0-----:R-:W-:-:S04]  /*18f0*/  IMAD R13, R7, UR6, R12 ;  /* 0x00000006070d7c24 */ /* 0x001fc8000f8e020c */
[----:B--2---:R-:W-:-:S05]  /*1900*/  IMAD R0, R13, UR7, R8 ;  /* 0x000000070d007c24 */ /* 0x004fca000f8e0208 */
[----:B------:R-:W-:Y:S02]  /*1910*/  SHF.R.S32.HI R21, RZ, 0x1f, R0 ;  /* 0x0000001fff157819 */ /* 0x000fe40000011400 */
[----:B---3--:R-:W-:-:S04]  /*1920*/  IADD3 R24, P0, PT, R0, UR8, RZ ;  /* 0x0000000800187c10 */ /* 0x008fc8000ff1e0ff */
[----:B------:R-:W-:-:S06]  /*1930*/  IADD3.X R25, PT, PT, R21, UR9, RZ, P0, !PT ;  /* 0x0000000915197c10 */ /* 0x000fcc00087fe4ff */
[----:B------:R-:W2:Y:S01]  /*1940*/  LDG.E.U8 R25, desc[UR4][R24.64] ;  /* 0x0000000418197981 */ /* 0x000ea2000c1e1100 */
[----:B------:R-:W-:-:S04]  /*1950*/  ISETP.NE.AND P0, PT, R20, RZ, PT ;  /* 0x000000ff1400720c */ /* 0x000fc80003f05270 */
[----:B------:R-:W-:-:S13]  /*1960*/  ISETP.GT.OR P1, PT, R10, RZ, P0 ;  /* 0x000000ff0a00720c */ /* 0x000fda0000724670 */
[----:B------:R-:W0:Y:S01]  /*1970*/  @P1 LDC.64 R12, c[0x0][0x398] ;  /* 0x0000e600ff0c1b82 */ /* 0x000e220000000a00 */
[C---:B------:R-:W-:Y:S02]  /*1980*/  @P1 SHF.L.U32 R27, R0.reuse, 0x2, RZ ;  /* 0x00000002001b1819 */ /* 0x040fe400000006ff */
[----:B------:R-:W-:Y:S02]  /*1990*/  @P1 SHF.L.U64.HI R0, R0, 0x2, R21 ;  /* 0x0000000200001819 */ /* 0x000fe40000010215 */
[----:B-1----:R-:W-:Y:S02]  /*19a0*/  @P1 IADD3 R16, P3, PT, R27, R16, RZ ;  /* 0x000000101b101210 */ /* 0x002fe40007f7e0ff */
[----:B------:R-:W-:-:S03]  /*19b0*/  @!P1 MOV R21, RZ ;  /* 0x000000ff00159202 */ /* 0x000fc60000000f00 */
[----:B------:R-:W-:Y:S01]  /*19c0*/  @P1 IMAD.X R17, R0, 0x1, R17, P3 ;  /* 0x0000000100111824 */ /* 0x000fe200018e0611 */
[----:B------:R-:W-:-:S04]  /*19d0*/  @!P1 MOV R28, RZ ;  /* 0x000000ff001c9202 */ /* 0x000fc80000000f00 */
[----:B------:R1:W3:Y:S01]  /*19e0*/  @P1 LDG.E R21, desc[UR4][R16.64] ;  /* 0x0000000410151981 */ /* 0x0002e2000c1e1900 */
[C---:B0-----:R-:W-:Y:S01]  /*19f0*/  @P1 IADD3 R22, P2, PT, R27.reuse, R12, RZ ;  /* 0x0000000c1b161210 */ /* 0x041fe20007f5e0ff */
[----:B-1----:R-:W0:Y:S04]  /*1a00*/  LDC.64 R16, c[0x0][0x3b0] ;  /* 0x0000ec00ff107b82 */ /* 0x002e280000000a00 */
[C---:B------:R-:W-:Y:S01]  /*1a10*/  @P1 IMAD.X R23, R0.reuse, 0x1, R13, P2 ;  /* 0x0000000100171824 */ /* 0x040fe200010e060d */
[----:B------:R-:W-:Y:S02]  /*1a20*/  @!P1 MOV R13, RZ ;  /* 0x000000ff000d9202 */ /* 0x000fe40000000f00 */
[----:B----4-:R-:W-:Y:S02]  /*1a30*/  @P1 IADD3 R18, P2, PT, R27, R18, RZ ;  /* 0x000000121b121210 */ /* 0x010fe40007f5e0ff */
[----:B------:R-:W1:Y:S02]  /*1a40*/  LDC.64 R26, c[0x0][0x3b8] ;  /* 0x0000ee00ff1a7b82 */ /* 0x000e640000000a00 */
[----:B------:R4:W3:Y:S01]  /*1a50*/  @P1 LDG.E R13, desc[UR4][R22.64] ;  /* 0x00000004160d1981 */ /* 0x0008e2000c1e1900 */
[----:B------:R-:W-:-:S05]  /*1a60*/  @P1 IMAD.X R19, R0, 0x1, R19, P2 ;  /* 0x0000000100131824 */ /* 0x000fca00010e0613 */
[----:B------:R0:W3:Y:S01]  /*1a70*/  @P1 LDG.E R28, desc[UR4][R18.64] ;  /* 0x00000004121c1981 */ /* 0x0000e2000c1e1900 */
[----:B--2---:R-:W-:-:S13]  /*1a80*/  ISETP.GT.U32.AND P4, PT, R25, R2, PT ;  /* 0x000000021900720c */ /* 0x004fda0003f84070 */
        /* <DEDUP_REMOVED lines=13> */
[----:B-1----:R-:W-:Y:S02]  /*1b60*/  IMAD.WIDE R16, R29, 0x4, R26 ;  /* 0x000000041d107825 */ /* 0x002fe400078e021a */
[----:B------:R0:W5:Y:S04]  /*1b70*/  LDG.E R27, desc[UR4][R18.64] ;  /* 0x00000004121b7981 */ /* 0x000168000c1e1900 */
[----:B------:R0:W5:Y:S01]  /*1b80*/  LDG.E R26, desc[UR4][R16.64] ;  /* 0x00000004101a7981 */ /* 0x000162000c1e1900 */
[----:B---3--:R-:W-:-:S04]  /*1b90*/  FMUL R0, R21, R21 ;  /* 0x0000001515007220 */ /* 0x008fc80000400000 */
[----:B------:R-:W-:-:S04]  /*1ba0*/  FFMA R23, R13, R13, R0 ;  /* 0x0000000d0d177223 */ /* 0x000fc80000000000 */
        /* <DEDUP_REMOVED lines=16> */
.L_x_25:
[----:B------:R-:W-:Y:S05]  /*1cb0*/  BSYNC.RECONVERGENT B3 ;  /* 0x0000000000037941 */ /* 0x000fea0003800200 */
.L_x_24:
[----:B------:R-:W0:Y:S01]  /*1cc0*/  LDCU UR6, c[0x0][0x3cc] ;  /* 0x00007980ff0677ac */ /* 0x000e220008000800 */
[----:B------:R-:W-:Y:S02]  /*1cd0*/  IMAD.MOV.U32 R13, RZ, RZ, R4 ;  /* 0x000000ffff0d7224 */ /* 0x000fe400078e0004 */
[----:B0-----:R-:W-:-:S04]  /*1ce0*/  FMUL R0, R0, UR6 ;  /* 0x0000000600007c20 */ /* 0x001fc80008400000 */
[-C--:B------:R-:W-:Y:S01]  /*1cf0*/  FFMA R21, R3, -R0.reuse, R6 ;  /* 0x8000000003157223 */ /* 0x080fe20000000006 */
[----:B------:R-:W-:-:S07]  /*1d00*/  FFMA R28, R6, R0, R3 ;  /* 0x00000000061c7223 */ /* 0x000fce0000000003 */
.L_x_23:
[----:B------:R-:W-:Y:S05]  /*1d10*/  BSYNC.RECONVERGENT B2 ;  /* 0x0000000000027941 */ /* 0x000fea0003800200 */
.L_x_22:
        /* <DEDUP_REMOVED lines=15> */
.L_x_27:
[----:B------:R-:W-:Y:S05]  /*1e10*/  BSYNC.RECONVERGENT B2 ;  /* 0x0000000000027941 */ /* 0x000fea0003800200 */
.L_x_26:
[----:B------:R-:W0:Y:S01]  /*1e20*/  LDC R23, c[0x0][0x3cc] ;  /* 0x0000f300ff177b82 */ /* 0x000e220000000800 */
[----:B------:R-:W-:Y:S01]  /*1e30*/  FADD R13, -R4, R13 ;  /* 0x0000000d040d7221 */ /* 0x000fe20000000100 */
[C-C-:B------:R-:W-:Y:S01]  /*1e40*/  FADD R18, -R3.reuse, R28.reuse ;  /* 0x0000001c03127221 */ /* 0x140fe20000000100 */
[----:B------:R-:W-:Y:S01]  /*1e50*/  BSSY.RECONVERGENT B2, `(.L_x_28) ;  /* 0x0000013000027945 */ /* 0x000fe20003800200 */
[----:B------:R-:W-:Y:S01]  /*1e60*/  FADD R28, R3, -R28 ;  /* 0x8000001c031c7221 */ /* 0x000fe20000000000 */
[-C--:B------:R-:W-:Y:S01]  /*1e70*/  FFMA R14, R13, R0.reuse, R14 ;  /* 0x000000000d0e7223 */ /* 0x080fe2000000000e */
[----:B------:R-:W-:Y:S01]  /*1e80*/  FFMA R11, R18, R0, R11 ;  /* 0x00000000120b7223 */ /* 0x000fe2000000000b */
[----:B0-----:R-:W0:Y:S08]  /*1e90*/  MUFU.RCP R16, R23 ;  /* 0x0000001700107308 */ /* 0x001e300000001000 */
[----:B------:R-:W1:Y:S01]  /*1ea0*/  FCHK P1, R26, R23 ;  /* 0x000000171a007302 */ /* 0x000e620000020000 */
[----:B0-----:R-:W-:-:S04]  /*1eb0*/  FFMA R17, R16, -R23, 1 ;  /* 0x3f80000010117423 */ /* 0x001fc80000000817 */
[----:B------:R-:W-:Y:S01]  /*1ec0*/  FFMA R17, R16, R17, R16 ;  /* 0x0000001110117223 */ /* 0x000fe20000000010 */
[----:B------:R-:W-:-:S03]  /*1ed0*/  FADD R16, -R6, R21 ;  /* 0x0000001506107221 */ /* 0x000fc60000000100 */
[----:B------:R-:W-:Y:S01]  /*1ee0*/  FFMA R19, R26, R17, RZ ;  /* 0x000000111a137223 */ /* 0x000fe200000000ff */
[----:B------:R-:W-:-:S03]  /*1ef0*/  FFMA R13, R16, R0, R15 ;  /* 0x00000000100d7223 */ /* 0x000fc6000000000f */
        /* <DEDUP_REMOVED lines=8> */
.L_x_29:
[----:B------:R-:W-:Y:S05]  /*1f80*/  BSYNC.RECONVERGENT B2 ;  /* 0x0000000000027941 */ /* 0x000fea0003800200 */
.L_x_28:
[----:B------:R-:W-:Y:S01]  /*1f90*/  ISETP.NE.AND P1, PT, R20, RZ, PT ;  /* 0x000000ff1400720c */ /* 0x000fe20003f25270 */
[----:B------:R-:W-:Y:S01]  /*1fa0*/  FADD R16, R6, -R21 ;  /* 0x8000001506107221 */ /* 0x000fe20000000000 */
[-C--:B------:R-:W-:Y:S01]  /*1fb0*/  FFMA R13, R28, R0.reuse, R13 ;  /* 0x000000001c0d7223 */ /* 0x080fe2000000000d */
[----:B------:R-:W-:Y:S02]  /*1fc0*/  VIADD R15, R10, 0x1 ;  /* 0x000000010a0f7836 */ /* 0x000fe40000000000 */
[----:B------:R-:W-:-:S08]  /*1fd0*/  FFMA R11, R16, -R0, R11 ;  /* 0x80000000100b7223 */ /* 0x000fd0000000000b */
[----:B------:R-:W-:Y:S05]  /*1fe0*/  @!P1 BRA `(.L_x_30) ;  /* 0x0000000000989947 */ /* 0x000fea0003800000 */
        /* <DEDUP_REMOVED lines=8> */
[----:B0-----:R-:W-:-:S06]  /*2070*/  VIADD R20, R19, 0xffffffe ;  /* 0x0ffffffe13147836 */ /* 0x001fcc0000000000 */
[----:B------:R0:W1:Y:S02]  /*2080*/  F2I.FTZ.U32.TRUNC.NTZ R17, R20 ;  /* 0x0000001400117305 */ /* 0x000064000021f000 */
[----:B0-----:R-:W-:Y:S02]  /*2090*/  LOP3.LUT R20, RZ, R0, RZ, 0x33, !PT ;  /* 0x00000000ff147212 */ /* 0x001fe400078e33ff */
[----:B-1----:R-:W-:-:S05]  /*20a0*/  IADD3 R21, PT, PT, RZ, -R17, RZ ;  /* 0x80000011ff157210 */ /* 0x002fca0007ffe0ff */
        /* <DEDUP_REMOVED lines=26> */
.L_x_30:
[----:B------:R-:W0:Y:S02]  /*2250*/  LDC R0, c[0x0][0x3d8] ;  /* 0x0000f600ff007b82 */ /* 0x000e240000000800 */
[----:B0-----:R-:W-:-:S07]  /*2260*/  VIADDMNMX R19, R0, 0xffffffff, R15, PT ;  /* 0xffffffff00137846 */ /* 0x001fce000380010f */
.L_x_31:
[----:B------:R-:W0:Y:S01]  /*2270*/  LDCU UR6, c[0x0][0x3d4] ;  /* 0x00007a80ff0677ac */ /* 0x000e220008000800 */
[-C--:B------:R-:W-:Y:S01]  /*2280*/  IMAD R19, R7, R0.reuse, R19 ;  /* 0x0000000007137224 */ /* 0x080fe200078e0213 */
[----:B------:R-:W1:Y:S01]  /*2290*/  LDCU.64 UR8, c[0x0][0x3c0] ;  /* 0x00007800ff0877ac */ /* 0x000e620008000a00 */
[----:B------:R-:W-:Y:S01]  /*22a0*/  ISETP.LT.OR P0, PT, R15, R0, P0 ;  /* 0x000000000f00720c */ /* 0x000fe20000701670 */
[----:B------:R-:W2:Y:S01]  /*22b0*/  LDC.64 R20, c[0x0][0x3a8] ;  /* 0x0000ea00ff147b82 */ /* 0x000ea20000000a00 */
[----:B0-----:R-:W-:-:S11]  /*22c0*/  IMAD R24, R19, UR6, R8 ;  /* 0x0000000613187c24 */ /* 0x001fd6000f8e0208 */
[----:B------:R-:W0:Y:S01]  /*22d0*/  @P0 LDC.64 R16, c[0x0][0x398] ;  /* 0x0000e600ff100b82 */ /* 0x000e220000000a00 */
[----:B------:R-:W-:Y:S02]  /*22e0*/  SHF.R.S32.HI R27, RZ, 0x1f, R24 ;  /* 0x0000001fff1b7819 */ /* 0x000fe40000011418 */
[----:B-1----:R-:W-:-:S05]  /*22f0*/  IADD3 R22, P1, PT, R24, UR8, RZ ;  /* 0x0000000818167c10 */ /* 0x002fca000ff3e0ff */
[----:B------:R-:W1:Y:S01]  /*2300*/  LDC.64 R18, c[0x0][0x3a0] ;  /* 0x0000e800ff127b82 */ /* 0x000e620000000a00 */
[----:B------:R-:W-:-:S06]  /*2310*/  IADD3.X R23, PT, PT, R27, UR9, RZ, P1, !PT ;  /* 0x000000091b177c10 */ /* 0x000fcc0008ffe4ff */
[----:B------:R-:W3:Y:S01]  /*2320*/  LDG.E.U8 R23, desc[UR4][R22.64] ;  /* 0x0000000416177981 */ /* 0x000ee2000c1e1100 */
[C---:B------:R-:W-:Y:S02]  /*2330*/  @P0 SHF.L.U32 R25, R24.reuse, 0x2, RZ ;  /* 0x0000000218190819 */ /* 0x040fe400000006ff */
[----:B------:R-:W-:Y:S02]  /*2340*/  @P0 SHF.L.U64.HI R0, R24, 0x2, R27 ;  /* 0x0000000218000819 */ /* 0x000fe4000001021b */
[----:B------:R-:W-:Y:S02]  /*2350*/  @!P0 MOV R26, RZ ;  /* 0x000000ff001a8202 */ /* 0x000fe40000000f00 */
[----:B------:R-:W-:Y:S02]  /*2360*/  @!P0 MOV R15, RZ ;  /* 0x000000ff000f8202 */ /* 0x000fe40000000f00 */
[----:B0-----:R-:W-:-:S05]  /*2370*/  @P0 IADD3 R16, P1, PT, R25, R16, RZ ;  /* 0x0000001019100210 */ /* 0x001fca0007f3e0ff */
[C---:B------:R-:W-:Y:S01]  /*2380*/  @P0 IMAD.X R17, R0.reuse, 0x1, R17, P1 ;  /* 0x0000000100110824 */ /* 0x040fe200008e0611 */
[C---:B--2---:R-:W-:Y:S02]  /*2390*/  @P0 IADD3 R20, P1, PT, R25.reuse, R20, RZ ;  /* 0x0000001419140210 */ /* 0x044fe40007f3e0ff */
[----:B-1----:R-:W-:Y:S02]  /*23a0*/  @P0 IADD3 R18, P2, PT, R25, R18, RZ ;  /* 0x0000001219120210 */ /* 0x002fe40007f5e0ff */
[----:B------:R0:W2:Y:S01]  /*23b0*/  @P0 LDG.E R15, desc[UR4][R16.64] ;  /* 0x00000004100f0981 */ /* 0x0000a2000c1e1900 */
[----:B------:R-:W1:Y:S02]  /*23c0*/  LDC.64 R24, c[0x0][0x3b8] ;  /* 0x0000ee00ff187b82 */ /* 0x000e640000000a00 */
[C---:B------:R-:W-:Y:S01]  /*23d0*/  @P0 IMAD.X R19, R0.reuse, 0x1, R19, P2 ;  /* 0x0000000100130824 */ /* 0x040fe200010e0613 */
[----:B------:R-:W-:Y:S01]  /*23e0*/  @!P0 MOV R28, RZ ;  /* 0x000000ff001c8202 */ /* 0x000fe20000000f00 */
[----:B------:R-:W-:-:S03]  /*23f0*/  @P0 IMAD.X R21, R0, 0x1, R21, P1 ;  /* 0x0000000100150824 */ /* 0x000fc600008e0615 */
[----:B------:R4:W2:Y:S01]  /*2400*/  @P0 LDG.E R26, desc[UR4][R18.64] ;  /* 0x00000004121a0981 */ /* 0x0008a2000c1e1900 */
[----:B0-----:R-:W0:Y:S03]  /*2410*/  LDC.64 R16, c[0x0][0x3b0] ;  /* 0x0000ec00ff107b82 */ /* 0x001e260000000a00 */
[----:B------:R1:W2:Y:S01]  /*2420*/  @P0 LDG.E R28, desc[UR4][R20.64] ;  /* 0x00000004141c0981 */ /* 0x0002a2000c1e1900 */
[----:B---3--:R-:W-:-:S13]  /*2430*/  ISETP.GT.U32.AND P3, PT, R23, R2, PT ;  /* 0x000000021700720c */ /* 0x008fda0003f64070 */
[CCC-:B------:R-:W-:Y:S02]  /*2440*/  @!P3 IMAD R22, R2.reuse, R2.reuse, R2.reuse ;  /* 0x000000020216b224 */ /* 0x1c0fe400078e0202 */
[----:B------:R-:W-:Y:S02]  /*2450*/  @!P3 IMAD R27, R2, R2, R2 ;  /* 0x00000002021bb224 */ /* 0x000fe400078e0202 */
[CCC-:B----4-:R-:W-:Y:S01]  /*2460*/  @P3 IMAD R18, R23.reuse, R23.reuse, R23.reuse ;  /* 0x0000001717123224 */ /* 0x1d0fe200078e0217 */
[----:B------:R-:W-:Y:S01]  /*2470*/  @!P3 LEA.HI R22, R22, R22, RZ, 0x1 ;  /* 0x000000161616b211 */ /* 0x000fe200078f08ff */
[----:B------:R-:W-:Y:S01]  /*2480*/  @P3 IMAD R0, R23, R23, R23 ;  /* 0x0000001717003224 */ /* 0x000fe200078e0217 */
        /* <DEDUP_REMOVED lines=29> */
.L_x_35:
[----:B------:R-:W-:Y:S05]  /*2660*/  BSYNC.RECONVERGENT B3 ;  /* 0x0000000000037941 */ /* 0x000fea0003800200 */
.L_x_34:
[----:B------:R-:W0:Y:S01]  /*2670*/  LDCU UR6, c[0x0][0x3cc] ;  /* 0x00007980ff0677ac */ /* 0x000e220008000800 */
[----:B------:R-:W-:Y:S02]  /*2680*/  IMAD.MOV.U32 R15, RZ, RZ, R4 ;  /* 0x000000ffff0f7224 */ /* 0x000fe400078e0004 */
[----:B0-----:R-:W-:-:S04]  /*2690*/  FMUL R0, R0, UR6 ;  /* 0x0000000600007c20 */ /* 0x001fc80008400000 */
[-C--:B------:R-:W-:Y:S01]  /*26a0*/  FFMA R26, R3, -R0.reuse, R6 ;  /* 0x80000000031a7223 */ /* 0x080fe20000000006 */
[----:B------:R-:W-:-:S07]  /*26b0*/  FFMA R28, R6, R0, R3 ;  /* 0x00000000061c7223 */ /* 0x000fce0000000003 */
.L_x_33:
[----:B------:R-:W-:Y:S05]  /*26c0*/  BSYNC.RECONVERGENT B2 ;  /* 0x0000000000027941 */ /* 0x000fea0003800200 */
.L_x_32:
        /* <DEDUP_REMOVED lines=13> */
.L_x_37:
[----:B------:R-:W-:Y:S05]  /*27a0*/  BSYNC.RECONVERGENT B2 ;  /* 0x0000000000027941 */ /* 0x000fea0003800200 */
.L_x_36:
[----:B------:R-:W0:Y:S01]  /*27b0*/  LDC R19, c[0x0][0x3cc] ;  /* 0x0000f300ff137b82 */ /* 0x000e220000000800 */
[----:B------:R-:W-:Y:S01]  /*27c0*/  FADD R15, -R4, R15 ;  /* 0x0000000f040f7221 */ /* 0x000fe20000000100 */
[----:B------:R-:W-:Y:S01]  /*27d0*/  FADD R26, -R6, R26 ;  /* 0x0000001a061a7221 */ /* 0x000fe20000000100 */
[----:B------:R-:W-:Y:S01]  /*27e0*/  FADD R28, -R3, R28 ;  /* 0x0000001c031c7221 */ /* 0x000fe20000000100 */
[----:B------:R-:W-:Y:S01]  /*27f0*/  BSSY.RECONVERGENT B2, `(.L_x_38) ;  /* 0x0000012000027945 */ /* 0x000fe20003800200 */
[-C--:B------:R-:W-:Y:S01]  /*2800*/  FFMA R14, R15, R0.reuse, R14 ;  /* 0x000000000f0e7223 */ /* 0x080fe2000000000e */
[-C--:B------:R-:W-:Y:S01]  /*2810*/  FFMA R13, R26, R0.reuse, R13 ;  /* 0x000000001a0d7223 */ /* 0x080fe2000000000d */
[----:B------:R-:W-:Y:S01]  /*2820*/  FFMA R11, R28, R0, R11 ;  /* 0x000000001c0b7223 */ /* 0x000fe2000000000b */
[----:B0-----:R-:W0:Y:S08]  /*2830*/  MUFU.RCP R12, R19 ;  /* 0x00000013000c7308 */ /* 0x001e300000001000 */
[----:B------:R-:W1:Y:S01]  /*2840*/  FCHK P0, R20, R19 ;  /* 0x0000001314007302 */ /* 0x000e620000000000 */
[----:B0-----:R-:W-:-:S04]  /*2850*/  FFMA R17, R12, -R19, 1 ;  /* 0x3f8000000c117423 */ /* 0x001fc80000000813 */
[----:B------:R-:W-:-:S04]  /*2860*/  FFMA R17, R12, R17, R12 ;  /* 0x000000110c117223 */ /* 0x000fc8000000000c */
[----:B------:R-:W-:-:S04]  /*2870*/  FFMA R12, R17, R20, RZ ;  /* 0x00000014110c7223 */ /* 0x000fc800000000ff */
        /* <DEDUP_REMOVED lines=8> */
[----:B------:R-:W-:-:S07]  /*2900*/  IMAD.MOV.U32 R12, RZ, RZ, R0 ;  /* 0x000000ffff0c7224 */ /* 0x000fce00078e0000 */
.L_x_39:
[----:B------:R-:W-:Y:S05]  /*2910*/  BSYNC.RECONVERGENT B2 ;  /* 0x0000000000027941 */ /* 0x000fea0003800200 */
.L_x_38:
[----:B------:R-:W0:Y:S01]  /*2920*/  LDC R0, c[0x0][0x3dc] ;  /* 0x0000f700ff007b82 */ /* 0x000e220000000800 */
[-C--:B------:R-:W-:Y:S01]  /*2930*/  FFMA R13, R28, R12.reuse, R13 ;  /* 0x0000000c1c0d7223 */ /* 0x080fe2000000000d */
[----:B------:R-:W-:Y:S01]  /*2940*/  FFMA R11, R26, -R12, R11 ;  /* 0x8000000c1a0b7223 */ /* 0x000fe2000000000b */
[----:B0-----:R-:W-:-:S13]  /*2950*/  ISETP.NE.AND P0, PT, R0, 0x1, PT ;  /* 0x000000010000780c */ /* 0x001fda0003f05270 */
[----:B------:R-:W-:Y:S05]  /*2960*/  @!P0 BRA `(.L_x_40) ;  /* 0x0000000800fc8947 */ /* 0x000fea0003800000 */
[----:B------:R-:W-:Y:S02]  /*2970*/  LOP3.LUT P0, R20, R9, 0x4, RZ, 0xc0, !PT ;  /* 0x0000000409147812 */ /* 0x000fe4000780c0ff */
[----:B------:R-:W-:-:S11]  /*2980*/  IADD3 R12, PT, PT, R7, -0x1, RZ ;  /* 0xffffffff070c7810 */ /* 0x000fd60007ffe0ff */
[----:B------:R-:W-:Y:S05]  /*2990*/  @!P0 BRA `(.L_x_41) ;  /* 0x00000000008c8947 */ /* 0x000fea0003800000 */
[----:B------:R-:W-:Y:S02]  /*29a0*/  IABS R9, R0 ;  /* 0x0000000000097213 */ /* 0x000fe40000000000 */
[----:B------:R-:W-:Y:S02]  /*29b0*/  IABS R22, R12 ;  /* 0x0000000c00167213 */ /* 0x000fe40000000000 */
[----:B------:R-:W0:Y:S01]  /*29c0*/  I2F.RP R15, R9 ;  /* 0x00000009000f7306 */ /* 0x000e220000209400 */
[----:B------:R-:W-:-:S07]  /*29d0*/  ISETP.GE.AND P1, PT, R12, RZ, PT ;  /* 0x000000ff0c00720c */ /* 0x000fce0003f26270 */
[----:B0-----:R-:W0:Y:S02]  /*29e0*/  MUFU.RCP R15, R15 ;  /* 0x0000000f000f7308 */ /* 0x001e240000001000 */
[----:B0-----:R-:W-:Y:S01]  /*29f0*/  VIADD R16, R15, 0xffffffe ;  /* 0x0ffffffe0f107836 */ /* 0x001fe20000000000 */
[----:B------:R-:W-:-:S05]  /*2a00*/  LOP3.LUT R15, RZ, R0, RZ, 0x33, !PT ;  /* 0x00000000ff0f7212 */ /* 0x000fca00078e33ff */
[----:B------:R0:W1:Y:S02]  /*2a10*/  F2I.FTZ.U32.TRUNC.NTZ R17, R16 ;  /* 0x0000001000117305 */ /* 0x000064000021f000 */
[----:B0-----:R-:W-:Y:S01]  /*2a20*/  IMAD.MOV.U32 R16, RZ, RZ, RZ ;  /* 0x000000ffff107224 */ /* 0x001fe200078e00ff */
[----:B-1----:R-:W-:-:S05]  /*2a30*/  IADD3 R18, PT, PT, RZ, -R17, RZ ;  /* 0x80000011ff127210 */ /* 0x002fca0007ffe0ff */
[----:B------:R-:W-:-:S04]  /*2a40*/  IMAD R19, R18, R9, RZ ;  /* 0x0000000912137224 */ /* 0x000fc800078e02ff */
[----:B------:R-:W-:-:S06]  /*2a50*/  IMAD.HI.U32 R17, R17, R19, R16 ;  /* 0x0000001311117227 */ /* 0x000fcc00078e0010 */
        /* <DEDUP_REMOVED lines=23> */
.L_x_41:
[----:B------:R-:W-:-:S07]  /*2bd0*/  VIMNMX R15, PT, PT, RZ, R12, !PT ;  /* 0x0000000cff0f7248 */ /* 0x000fce0007fe0100 */
.L_x_42:
[----:B------:R-:W0:Y:S01]  /*2be0*/  LDCU UR6, c[0x0][0x3d8] ;  /* 0x00007b00ff0677ac */ /* 0x000e220008000800 */
[----:B------:R-:W1:Y:S01]  /*2bf0*/  LDC.64 R24, c[0x0][0x3a0] ;  /* 0x0000e800ff187b82 */ /* 0x000e620000000a00 */
[----:B------:R-:W2:Y:S01]  /*2c00*/  LDCU UR7, c[0x0][0x3d4] ;  /* 0x00007a80ff0777ac */ /* 0x000ea20008000800 */
[----:B------:R-:W3:Y:S06]  /*2c10*/  LDCU.64 UR8, c[0x0][0x3c0] ;  /* 0x00007800ff0877ac */ /* 0x000eec0008000a00 */
[----:B------:R-:W4:Y:S08]  /*2c20*/  LDC.64 R22, c[0x0][0x398] ;  /* 0x0000e600ff167b82 */ /* 0x000f300000000a00 */
[----:B------:R-:W5:Y:S01]  /*2c30*/  LDC.64 R16, c[0x0][0x3b0] ;  /* 0x0000ec00ff107b82 */ /* 0x000f620000000a00 */
[----:B0-----:R-:W-:-:S04]  /*2c40*/  IMAD R15, R15, UR6, R10 ;  /* 0x000000060f0f7c24 */ /* 0x001fc8000f8e020a */
[----:B--2---:R-:W-:-:S03]  /*2c50*/  IMAD R15, R15, UR7, R8 ;  /* 0x000000070f0f7c24 */ /* 0x004fc6000f8e0208 */
[----:B------:R-:W0:Y:S02]  /*2c60*/  LDC.64 R18, c[0x0][0x3a8] ;  /* 0x0000ea00ff127b82 */ /* 0x000e240000000a00 */
[----:B------:R-:W-:Y:S02]  /*2c70*/  SHF.R.S32.HI R0, RZ, 0x1f, R15 ;  /* 0x0000001fff007819 */ /* 0x000fe4000001140f */
[----:B---3--:R-:W-:-:S04]  /*2c80*/  IADD3 R26, P0, PT, R15, UR8, RZ ;  /* 0x000000080f1a7c10 */ /* 0x008fc8000ff1e0ff */
[----:B------:R-:W-:-:S05]  /*2c90*/  IADD3.X R27, PT, PT, R0, UR9, RZ, P0, !PT ;  /* 0x00000009001b7c10 */ /* 0x000fca00087fe4ff */
[----:B------:R-:W2:Y:S01]  /*2ca0*/  LDG.E.U8 R21, desc[UR4][R26.64] ;  /* 0x000000041a157981 */ /* 0x000ea2000c1e1100 */
[----:B-1----:R-:W-:-:S04]  /*2cb0*/  IMAD.WIDE R24, R15, 0x4, R24 ;  /* 0x000000040f187825 */ /* 0x002fc800078e0218 */
[----:B----4-:R-:W-:-:S04]  /*2cc0*/  IMAD.WIDE R22, R15, 0x4, R22 ;  /* 0x000000040f167825 */ /* 0x010fc800078e0216 */
[----:B0-----:R-:W-:Y:S02]  /*2cd0*/  IMAD.WIDE R18, R15, 0x4, R18 ;  /* 0x000000040f127825 */ /* 0x001fe400078e0212 */
[----:B------:R-:W3:Y:S01]  /*2ce0*/  LDG.E R15, desc[UR4][R22.64] ;  /* 0x00000004160f7981 */ /* 0x000ee2000c1e1900 */
[----:B--2---:R-:W-:-:S13]  /*2cf0*/  ISETP.GT.U32.AND P0, PT, R21, R2, PT ;  /* 0x000000021500720c */ /* 0x004fda0003f04070 */
[----:B------:R-:W-:Y:S02]  /*2d00*/  @!P0 IMAD R9, R2, R2, R2 ;  /* 0x0000000202098224 */ /* 0x000fe400078e0202 */
[----:B------:R-:W-:-:S03]  /*2d10*/  @P0 IMAD R0, R21, R21, R21 ;  /* 0x0000001515000224 */ /* 0x000fc600078e0215 */
[----:B------:R-:W-:Y:S02]  /*2d20*/  @!P0 LEA.HI R12, R9, R9, RZ, 0x1 ;  /* 0x00000009090c8211 */ /* 0x000fe400078f08ff */
[----:B------:R-:W-:Y:S01]  /*2d30*/  @P0 LEA.HI R27, R0, R0, RZ, 0x1 ;  /* 0x00000000001b0211 */ /* 0x000fe200078f08ff */
[----:B------:R0:W2:Y:S01]  /*2d40*/  LDG.E R9, desc[UR4][R24.64] ;  /* 0x0000000418097981 */ /* 0x0000a2000c1e1900 */
[----:B------:R-:W-:Y:S02]  /*2d50*/  @!P0 LEA.HI.SX32 R21, R12, R21, 0x1f ;  /* 0x000000150c158211 */ /* 0x000fe400078ffaff */
[----:B------:R-:W-:Y:S01]  /*2d60*/  @P0 LEA.HI.SX32 R21, R27, R2, 0x1f ;  /* 0x000000021b150211 */ /* 0x000fe200078ffaff */
[----:B------:R-:W4:Y:S01]  /*2d70*/  LDG.E R12, desc[UR4][R18.64] ;  /* 0x00000004120c7981 */ /* 0x000f22000c1e1900 */
[----:B------:R-:W1:Y:S03]  /*2d80*/  LDC R27, c[0x0][0x3d0] ;  /* 0x0000f400ff1b7b82 */ /* 0x000e660000000800 */
[----:B-----5:R-:W-:-:S06]  /*2d90*/  IMAD.WIDE R16, R21, 0x4, R16 ;  /* 0x0000000415107825 */ /* 0x020fcc00078e0210 */
[----:B------:R-:W5:Y:S01]  /*2da0*/  LDG.E R16, desc[UR4][R16.64] ;  /* 0x0000000410107981 */ /* 0x000f62000c1e1900 */
[----:B-1----:R-:W-:-:S04]  /*2db0*/  FMUL R27, R27, R27 ;  /* 0x0000001b1b1b7220 */ /* 0x002fc80000400000 */
[----:B0-----:R-:W0:Y:S01]  /*2dc0*/  MUFU.RCP R24, R27 ;  /* 0x0000001b00187308 */ /* 0x001e220000001000 */
[----:B------:R-:W-:Y:S01]  /*2dd0*/  BSSY.RECONVERGENT B2, `(.L_x_43) ;  /* 0x0000012000027945 */ /* 0x000fe20003800200 */
[----:B0-----:R-:W-:-:S04]  /*2de0*/  FFMA R23, -R27, R24, 1 ;  /* 0x3f8000001b177423 */ /* 0x001fc80000000118 */
[----:B------:R-:W-:Y:S01]  /*2df0*/  FFMA R24, R24, R23, R24 ;  /* 0x0000001718187223 */ /* 0x000fe20000000018 */
[----:B--2---:R-:W-:-:S04]  /*2e00*/  FMUL R0, R9, R9 ;  /* 0x0000000909007220 */ /* 0x004fc80000400000 */
[----:B---3--:R-:W-:-:S04]  /*2e10*/  FFMA R21, R15, R15, R0 ;  /* 0x0000000f0f157223 */ /* 0x008fc80000000000 */
[----:B----4-:R-:W-:Y:S01]  /*2e20*/  FFMA R21, R12, R12, R21 ;  /* 0x0000000c0c157223 */ /* 0x010fe20000000015 */
[----:B-----5:R-:W-:-:S04]  /*2e30*/  FADD R25, R16, R16 ;  /* 0x0000001010197221 */ /* 0x020fc80000000000 */
[----:B------:R-:W0:Y:S01]  /*2e40*/  FCHK P0, R25, R27 ;  /* 0x0000001b19007302 */ /* 0x000e220000000000 */
[----:B------:R-:W-:Y:S01]  /*2e50*/  FSETP.NEU.AND P1, PT, R21, RZ, PT ;  /* 0x000000ff1500720b */ /* 0x000fe20003f2d000 */
[----:B------:R-:W-:-:S04]  /*2e60*/  FFMA R17, R25, R24, RZ ;  /* 0x0000001819117223 */ /* 0x000fc800000000ff */
[----:B------:R-:W-:-:S04]  /*2e70*/  FFMA R0, -R27, R17, R25 ;  /* 0x000000111b007223 */ /* 0x000fc80000000119 */
[----:B------:R-:W-:-:S04]  /*2e80*/  FFMA R0, R24, R0, R17 ;  /* 0x0000000018007223 */ /* 0x000fc80000000011 */
[----:B------:R-:W-:Y:S01]  /*2e90*/  @!P1 MOV R12, R3 ;  /* 0x00000003000c9202 */ /* 0x000fe20000000f00 */
[----:B------:R-:W-:Y:S01]  /*2ea0*/  @!P1 IMAD.MOV.U32 R9, RZ, RZ, R6 ;  /* 0x000000ffff099224 */ /* 0x000fe200078e0006 */
[----:B------:R-:W-:Y:S01]  /*2eb0*/  @!P1 MOV R15, R4 ;  /* 0x00000004000f9202 */ /* 0x000fe20000000f00 */
[----:B0-----:R-:W-:Y:S06]  /*2ec0*/  @!P0 BRA `(.L_x_44) ;  /* 0x0000000000088947 */ /* 0x001fec0003800000 */
[----:B------:R-:W-:-:S07]  /*2ed0*/  MOV R16, 0x2ef0 ;  /* 0x00002ef000107802 */ /* 0x000fce0000000f00 */
[----:B------:R-:W-:Y:S05]  /*2ee0*/  CALL.REL.NOINC `($__internal_0_$__cuda_sm3x_div_rn_noftz_f32_slowpath) ;  /* 0x0000000400c47944 */ /* 0x000fea0003c00000 */
.L_x_44:
[----:B------:R-:W-:Y:S05]  /*2ef0*/  BSYNC.RECONVERGENT B2 ;  /* 0x0000000000027941 */ /* 0x000fea0003800200 */
.L_x_43:
[----:B------:R-:W-:Y:S01]  /*2f00*/  ISETP.NE.AND P0, PT, R20, RZ, PT ;  /* 0x000000ff1400720c */ /* 0x000fe20003f05270 */
[----:B------:R-:W-:Y:S01]  /*2f10*/  FADD R15, -R4, R15 ;  /* 0x0000000f040f7221 */ /* 0x000fe20000000100 */
[----:B------:R-:W-:Y:S01]  /*2f20*/  FADD R16, -R6, R9 ;  /* 0x0000000906107221 */ /* 0x000fe20000000100 */
[----:B------:R-:W-:Y:S01]  /*2f30*/  FADD R12, -R3, R12 ;  /* 0x0000000c030c7221 */ /* 0x000fe20000000100 */
[----:B------:R-:W-:Y:S01]  /*2f40*/  IADD3 R9, PT, PT, R7, 0x1, RZ ;  /* 0x0000000107097810 */ /* 0x000fe20007ffe0ff */
[-C--:B------:R-:W-:Y:S01]  /*2f50*/  FFMA R14, R15, R0.reuse, R14 ;  /* 0x000000000f0e7223 */ /* 0x080fe2000000000e */
[-C--:B------:R-:W-:Y:S01]  /*2f60*/  FFMA R13, R16, R0.reuse, R13 ;  /* 0x00000000100d7223 */ /* 0x080fe2000000000d */
[----:B------:R-:W-:-:S06]  /*2f70*/  FFMA R11, R12, R0, R11 ;  /* 0x000000000c0b7223 */ /* 0x000fcc000000000b */
[----:B------:R-:W-:Y:S05]  /*2f80*/  @!P0 BRA `(.L_x_45) ;  /* 0x0000000000948947 */ /* 0x000fea0003800000 */
[----:B------:R-:W0:Y:S01]  /*2f90*/  LDC R7, c[0x0][0x3dc] ;  /* 0x0000f700ff077b82 */ /* 0x000e220000000800 */
[----:B------:R-:W-:Y:S02]  /*2fa0*/  IABS R12, R9 ;  /* 0x00000009000c7213 */ /* 0x000fe40000000000 */
[----:B------:R-:W-:Y:S02]  /*2fb0*/  ISETP.GE.AND P1, PT, R9, RZ, PT ;  /* 0x000000ff0900720c */ /* 0x000fe40003f26270 */
[----:B0-----:R-:W-:Y:S02]  /*2fc0*/  IABS R0, R7 ;  /* 0x0000000700007213 */ /* 0x001fe40000000000 */
[----:B------:R-:W-:Y:S02]  /*2fd0*/  ISETP.NE.AND P2, PT, R7, RZ, PT ;  /* 0x000000ff0700720c */ /* 0x000fe40003f45270 */
[----:B------:R-:W0:Y:S08]  /*2fe0*/  I2F.RP R18, R0 ;  /* 0x0000000000127306 */ /* 0x000e300000209400 */
[----:B0-----:R-:W0:Y:S02]  /*2ff0*/  MUFU.RCP R18, R18 ;  /* 0x0000001200127308 */ /* 0x001e240000001000 */
[----:B0-----:R-:W-:-:S06]  /*3000*/  VIADD R16, R18, 0xffffffe ;  /* 0x0ffffffe12107836 */ /* 0x001fcc0000000000 */
[----:B------:R0:W1:Y:S02]  /*3010*/  F2I.FTZ.U32.TRUNC.NTZ R17, R16 ;  /* 0x0000001000117305 */ /* 0x000064000021f000 */
[----:B0-----:R-:W-:Y:S01]  /*3020*/  HFMA2 R16, -RZ, RZ, 0, 0 ;  /* 0x00000000ff107431 */ /* 0x001fe200000001ff */
[----:B-1----:R-:W-:-:S05]  /*3030*/  IADD3 R15, PT, PT, RZ, -R17, RZ ;  /* 0x80000011ff0f7210 */ /* 0x002fca0007ffe0ff */
        /* <DEDUP_REMOVED lines=8> */
[----:B------:R-:W-:-:S04]  /*30c0*/  @!P0 IADD3 R15, PT, PT, R15, -R0, RZ ;  /* 0x800000000f0f8210 */ /* 0x000fc80007ffe0ff */
[----:B------:R-:W-:-:S13]  /*30d0*/  ISETP.GT.U32.AND P0, PT, R0, R15, PT ;  /* 0x0000000f0000720c */ /* 0x000fda0003f04070 */
[----:B------:R-:W-:-:S05]  /*30e0*/  @!P0 IMAD.IADD R15, R15, 0x1, -R0 ;  /* 0x000000010f0f8824 */ /* 0x000fca00078e0a00 */
[----:B------:R-:W-:-:S04]  /*30f0*/  @!P1 IADD3 R15, PT, PT, -R15, RZ, RZ ;  /* 0x000000ff0f0f9210 */ /* 0x000fc80007ffe1ff */
        /* <DEDUP_REMOVED lines=10> */
[----:B------:R-:W-:-:S05]  /*31a0*/  @!P0 IADD3 R7, PT, PT, R7, -R0, RZ ;  /* 0x8000000007078210 */ /* 0x000fca0007ffe0ff */
[----:B------:R-:W-:-:S05]  /*31b0*/  @!P1 IMAD.MOV R7, RZ, RZ, -R7 ;  /* 0x000000ffff079224 */ /* 0x000fca00078e0a07 */
[----:B------:R-:W-:Y:S01]  /*31c0*/  SEL R7, R16, R7, !P2 ;  /* 0x0000000710077207 */ /* 0x000fe20005000000 */
[----:B------:R-:W-:Y:S06]  /*31d0*/  BRA `(.L_x_46) ;  /* 0x0000000000087947 */ /* 0x000fec0003800000 */
.L_x_45:
[----:B------:R-:W0:Y:S02]  /*31e0*/  LDC R0, c[0x0][0x3dc] ;  /* 0x0000f700ff007b82 */ /* 0x000e240000000800 */
[----:B0-----:R-:W-:-:S07]  /*31f0*/  VIADDMNMX R7, R0, 0xffffffff, R9, PT ;  /* 0xffffffff00077846 */ /* 0x001fce0003800109 */
.L_x_46:
        /* <DEDUP_REMOVED lines=11> */
[----:B------:R-:W-:-:S06]  /*32b0*/  IADD3.X R25, PT, PT, R0, UR9, RZ, P0, !PT ;  /* 0x0000000900197c10 */ /* 0x000fcc00087fe4ff */
        /* <DEDUP_REMOVED lines=9> */
[----:B------:R0:W2:Y:S02]  /*3350*/  LDG.E R7, desc[UR4][R22.64] ;  /* 0x0000000416077981 */ /* 0x0000a4000c1e1900 */
[----:B------:R-:W-:Y:S02]  /*3360*/  @!P0 LEA.HI.SX32 R15, R10, R25, 0x1f ;  /* 0x000000190a0f8211 */ /* 0x000fe400078ffaff */
[----:B------:R-:W-:-:S04]  /*3370*/  @P0 LEA.HI R25, R0, R0, RZ, 0x1 ;  /* 0x0000000000190211 */ /* 0x000fc800078f08ff */
[----:B------:R-:W-:Y:S02]  /*3380*/  @P0 LEA.HI.SX32 R15, R25, R2, 0x1f ;  /* 0x00000002190f0211 */ /* 0x000fe400078ffaff */
[----:B------:R-:W4:Y:S03]  /*3390*/  LDG.E R2, desc[UR4][R20.64] ;  /* 0x0000000414027981 */ /* 0x000f26000c1e1900 */
[----:B-----5:R-:W-:-:S06]  /*33a0*/  IMAD.WIDE R16, R15, 0x4, R16 ;  /* 0x000000040f107825 */ /* 0x020fcc00078e0210 */
[----:B------:R-:W5:Y:S01]  /*33b0*/  LDG.E R16, desc[UR4][R16.64] ;  /* 0x0000000410107981 */ /* 0x000f62000c1e1900 */
[----:B------:R-:W0:Y:S01]  /*33c0*/  MUFU.RCP R8, R27 ;  /* 0x0000001b00087308 */ /* 0x000e220000001000 */
[----:B------:R-:W-:Y:S01]  /*33d0*/  BSSY.RECONVERGENT B2, `(.L_x_47) ;  /* 0x0000012000027945 */ /* 0x000fe20003800200 */
[----:B0-----:R-:W-:Y:S01]  /*33e0*/  FFMA R23, -R27, R8, 1 ;  /* 0x3f8000001b177423 */ /* 0x001fe20000000108 */
[----:B--2---:R-:W-:-:S04]  /*33f0*/  FMUL R0, R7, R7 ;  /* 0x0000000707007220 */ /* 0x004fc80000400000 */
[----:B---3--:R-:W-:-:S04]  /*3400*/  FFMA R15, R9, R9, R0 ;  /* 0x00000009090f7223 */ /* 0x008fc80000000000 */
[----:B----4-:R-:W-:Y:S01]  /*3410*/  FFMA R15, R2, R2, R15 ;  /* 0x00000002020f7223 */ /* 0x010fe2000000000f */
[----:B-----5:R-:W-:-:S04]  /*3420*/  FADD R25, R16, R16 ;  /* 0x0000001010197221 */ /* 0x020fc80000000000 */
[----:B------:R-:W0:Y:S01]  /*3430*/  FCHK P0, R25, R27 ;  /* 0x0000001b19007302 */ /* 0x000e220000000000 */
[----:B------:R-:W-:Y:S01]  /*3440*/  FSETP.NEU.AND P1, PT, R15, RZ, PT ;  /* 0x000000ff0f00720b */ /* 0x000fe20003f2d000 */
[----:B------:R-:W-:-:S04]  /*3450*/  FFMA R0, R8, R23, R8 ;  /* 0x0000001708007223 */ /* 0x000fc80000000008 */
[----:B------:R-:W-:-:S04]  /*3460*/  FFMA R15, R0, R25, RZ ;  /* 0x00000019000f7223 */ /* 0x000fc800000000ff */
[----:B------:R-:W-:-:S04]  /*3470*/  FFMA R8, -R27, R15, R25 ;  /* 0x0000000f1b087223 */ /* 0x000fc80000000119 */
[----:B------:R-:W-:Y:S01]  /*3480*/  @!P1 MOV R2, R3 ;  /* 0x0000000300029202 */ /* 0x000fe20000000f00 */
[----:B------:R-:W-:Y:S01]  /*3490*/  FFMA R0, R0, R8, R15 ;  /* 0x0000000800007223 */ /* 0x000fe2000000000f */
[----:B------:R-:W-:Y:S01]  /*34a0*/  @!P1 MOV R7, R6 ;  /* 0x0000000600079202 */ /* 0x000fe20000000f00 */
[----:B------:R-:W-:Y:S01]  /*34b0*/  @!P1 IMAD.MOV.U32 R9, RZ, RZ, R4 ;  /* 0x000000ffff099224 */ /* 0x000fe200078e0004 */
[----:B0-----:R-:W-:Y:S06]  /*34c0*/  @!P0 BRA `(.L_x_48) ;  /* 0x0000000000088947 */ /* 0x001fec0003800000 */
[----:B------:R-:W-:-:S07]  /*34d0*/  MOV R16, 0x34f0 ;  /* 0x000034f000107802 */ /* 0x000fce0000000f00 */
[----:B------:R-:W-:Y:S05]  /*34e0*/  CALL.REL.NOINC `($__internal_0_$__cuda_sm3x_div_rn_noftz_f32_slowpath) ;  /* 0x0000000000447944 */ /* 0x000fea0003c00000 */
.L_x_48:
[----:B------:R-:W-:Y:S05]  /*34f0*/  BSYNC.RECONVERGENT B2 ;  /* 0x0000000000027941 */ /* 0x000fea0003800200 */
.L_x_47:
[----:B------:R-:W-:Y:S01]  /*3500*/  FADD R9, -R4, R9 ;  /* 0x0000000904097221 */ /* 0x000fe20000000100 */
[----:B------:R-:W-:Y:S01]  /*3510*/  FADD R6, -R6, R7 ;  /* 0x0000000706067221 */ /* 0x000fe20000000100 */
[----:B------:R-:W-:Y:S02]  /*3520*/  FADD R2, -R3, R2 ;  /* 0x0000000203027221 */ /* 0x000fe40000000100 */
[-C--:B------:R-:W-:Y:S01]  /*3530*/  FFMA R14, R9, R0.reuse, R14 ;  /* 0x00000000090e7223 */ /* 0x080fe2000000000e */
[-C--:B------:R-:W-:Y:S01]  /*3540*/  FFMA R13, R6, R0.reuse, R13 ;  /* 0x00000000060d7223 */ /* 0x080fe2000000000d */
[----:B------:R-:W-:-:S07]  /*3550*/  FFMA R11, R2, R0, R11 ;  /* 0x00000000020b7223 */ /* 0x000fce000000000b */
.L_x_40:
[----:B------:R-:W0:Y:S08]  /*3560*/  LDC.64 R2, c[0x0][0x380] ;  /* 0x0000e000ff027b82 */ /* 0x000e300000000a00 */
[----:B------:R-:W1:Y:S08]  /*3570*/  LDC.64 R6, c[0x0][0x388] ;  /* 0x0000e200ff067b82 */ /* 0x000e700000000a00 */
[----:B------:R-:W2:Y:S01]  /*3580*/  LDC.64 R8, c[0x0][0x390] ;  /* 0x0000e400ff087b82 */ /* 0x000ea20000000a00 */
[----:B0-----:R-:W-:-:S05]  /*3590*/  IMAD.WIDE R2, R5, 0x4, R2 ;  /* 0x0000000405027825 */ /* 0x001fca00078e0202 */
[----:B------:R-:W-:Y:S01]  /*35a0*/  STG.E desc[UR4][R2.64], R14 ;  /* 0x0000000e02007986 */ /* 0x000fe2000c101904 */
[----:B-1----:R-:W-:-:S05]  /*35b0*/  IMAD.WIDE R6, R5, 0x4, R6 ;  /* 0x0000000405067825 */ /* 0x002fca00078e0206 */
[----:B------:R-:W-:Y:S01]  /*35c0*/  STG.E desc[UR4][R6.64], R13 ;  /* 0x0000000d06007986 */ /* 0x000fe2000c101904 */
[----:B--2---:R-:W-:-:S05]  /*35d0*/  IMAD.WIDE R4, R5, 0x4, R8 ;  /* 0x0000000405047825 */ /* 0x004fca00078e0208 */
[----:B------:R-:W-:Y:S01]  /*35e0*/  STG.E desc[UR4][R4.64], R11 ;  /* 0x0000000b04007986 */ /* 0x000fe2000c101904 */
[----:B------:R-:W-:Y:S05]  /*35f0*/  EXIT ;  /* 0x000000000000794d */ /* 0x000fea0003800000 */
        .weak           $__internal_0_$__cuda_sm3x_div_rn_noftz_f32_slowpath
        .type           $__internal_0_$__cuda_sm3x_div_rn_noftz_f32_slowpath,@function
        .size           $__internal_0_$__cuda_sm3x_div_rn_noftz_f32_slowpath,(.L_x_61 - $__internal_0_$__cuda_sm3x_div_rn_noftz_f32_slowpath)
$__internal_0_$__cuda_sm3x_div_rn_noftz_f32_slowpath:
[----:B------:R-:W-:Y:S01]  /*3600*/  SHF.R.U32.HI R17, RZ, 0x17, R27 ;  /* 0x00000017ff117819 */ /* 0x000fe2000001161b */
[----:B------:R-:W-:Y:S01]  /*3610*/  BSSY.RECONVERGENT B0, `(.L_x_49) ;  /* 0x0000063000007945 */ /* 0x000fe20003800200 */
[----:B------:R-:W-:Y:S01]  /*3620*/  SHF.R.U32.HI R22, RZ, 0x17, R25 ;  /* 0x00000017ff167819 */ /* 0x000fe20000011619 */
[----:B------:R-:W-:Y:S01]  /*3630*/  IMAD.MOV.U32 R24, RZ, RZ, R27 ;  /* 0x000000ffff187224 */ /* 0x000fe200078e001b */
[----:B------:R-:W-:Y:S02]  /*3640*/  LOP3.LUT R17, R17, 0xff, RZ, 0xc0, !PT ;  /* 0x000000ff11117812 */ /* 0x000fe400078ec0ff */
[----:B------:R-:W-:Y:S02]  /*3650*/  LOP3.LUT R22, R22, 0xff, RZ, 0xc0, !PT ;  /* 0x000000ff16167812 */ /* 0x000fe400078ec0ff */
[----:B------:R-:W-:Y:S02]  /*3660*/  IADD3 R0, PT, PT, R17, -0x1, RZ ;  /* 0xffffffff11007810 */ /* 0x000fe40007ffe0ff */
[----:B------:R-:W-:-:S02]  /*3670*/  IADD3 R19, PT, PT, R22, -0x1, RZ ;  /* 0xffffffff16137810 */ /* 0x000fc40007ffe0ff */
[----:B------:R-:W-:-:S04]  /*3680*/  ISETP.GT.U32.AND P1, PT, R0, 0xfd, PT ;  /* 0x000000fd0000780c */ /* 0x000fc80003f24070 */
[----:B------:R-:W-:-:S13]  /*3690*/  ISETP.GT.U32.OR P1, PT, R19, 0xfd, P1 ;  /* 0x000000fd1300780c */ /* 0x000fda0000f24470 */
[----:B------:R-:W-:Y:S01]  /*36a0*/  @!P1 MOV R18, RZ ;  /* 0x000000ff00129202 */ /* 0x000fe20000000f00 */
[----:B------:R-:W-:Y:S06]  /*36b0*/  @!P1 BRA `(.L_x_50) ;  /* 0x00000000005c9947 */ /* 0x000fec0003800000 */
[----:B------:R-:W-:Y:S02]  /*36c0*/  FSETP.GTU.FTZ.AND P1, PT, |R25|, +INF , PT ;  /* 0x7f8000001900780b */ /* 0x000fe40003f3c200 */
[----:B------:R-:W-:-:S04]  /*36d0*/  FSETP.GTU.FTZ.AND P2, PT, |R27|, +INF , PT ;  /* 0x7f8000001b00780b */ /* 0x000fc80003f5c200 */
[----:B------:R-:W-:-:S13]  /*36e0*/  PLOP3.LUT P1, PT, P1, P2, PT, 0xf8, 0x8f ;  /* 0x00000000008f781c */ /* 0x000fda0000f25f70 */
[----:B------:R-:W-:Y:S05]  /*36f0*/  @P1 BRA `(.L_x_51) ;  /* 0x00000004004c1947 */ /* 0x000fea0003800000 */
[----:B------:R-:W-:-:S13]  /*3700*/  LOP3.LUT P1, RZ, R24, 0x7fffffff, R25, 0xc8, !PT ;  /* 0x7fffffff18ff7812 */ /* 0x000fda000782c819 */
[----:B------:R-:W-:Y:S05]  /*3710*/  @!P1 BRA `(.L_x_52) ;  /* 0x00000004003c9947 */ /* 0x000fea0003800000 */
[----:B------:R-:W-:Y:S02]  /*3720*/  FSETP.NEU.FTZ.AND P3, PT, |R25|, +INF , PT ;  /* 0x7f8000001900780b */ /* 0x000fe40003f7d200 */
[----:B------:R-:W-:Y:S02]  /*3730*/  FSETP.NEU.FTZ.AND P2, PT, |R27|, +INF , PT ;  /* 0x7f8000001b00780b */ /* 0x000fe40003f5d200 */
[----:B------:R-:W-:-:S11]  /*3740*/  FSETP.NEU.FTZ.AND P1, PT, |R25|, +INF , PT ;  /* 0x7f8000001900780b */ /* 0x000fd60003f3d200 */
[----:B------:R-:W-:Y:S05]  /*3750*/  @!P2 BRA !P3, `(.L_x_52) ;  /* 0x00000004002ca947 */ /* 0x000fea0005800000 */
[----:B------:R-:W-:-:S04]  /*3760*/  LOP3.LUT P3, RZ, R25, 0x7fffffff, RZ, 0xc0, !PT ;  /* 0x7fffffff19ff7812 */ /* 0x000fc8000786c0ff */
[----:B------:R-:W-:-:S13]  /*3770*/  PLOP3.LUT P2, PT, P2, P3, PT, 0x2f, 0xf2 ;  /* 0x0000000000f2781c */ /* 0x000fda0001746577 */
[----:B------:R-:W-:Y:S05]  /*3780*/  @P2 BRA `(.L_x_53) ;  /* 0x0000000400182947 */ /* 0x000fea0003800000 */
[----:B------:R-:W-:-:S04]  /*3790*/  LOP3.LUT P2, RZ, R24, 0x7fffffff, RZ, 0xc0, !PT ;  /* 0x7fffffff18ff7812 */ /* 0x000fc8000784c0ff */
[----:B------:R-:W-:-:S13]  /*37a0*/  PLOP3.LUT P1, PT, P1, P2, PT, 0x2f, 0xf2 ;  /* 0x0000000000f2781c */ /* 0x000fda0000f24577 */
[----:B------:R-:W-:Y:S05]  /*37b0*/  @P1 BRA `(.L_x_54) ;  /* 0x0000000400001947 */ /* 0x000fea0003800000 */
[----:B------:R-:W-:Y:S02]  /*37c0*/  ISETP.GE.AND P1, PT, R19, RZ, PT ;  /* 0x000000ff1300720c */ /* 0x000fe40003f26270 */
[----:B------:R-:W-:-:S11]  /*37d0*/  ISETP.GE.AND P2, PT, R0, RZ, PT ;  /* 0x000000ff0000720c */ /* 0x000fd60003f46270 */
[----:B------:R-:W-:Y:S01]  /*37e0*/  @P1 MOV R18, RZ ;  /* 0x000000ff00121202 */ /* 0x000fe20000000f00 */
[----:B------:R-:W-:Y:S02]  /*37f0*/  @!P1 IMAD.MOV.U32 R18, RZ, RZ, -0x40 ;  /* 0xffffffc0ff129424 */ /* 0x000fe400078e00ff */
[----:B------:R-:W-:Y:S01]  /*3800*/  @!P1 FFMA R25, R25, 1.84467440737095516160e+19, RZ ;  /* 0x5f80000019199823 */ /* 0x000fe200000000ff */
[----:B------:R-:W-:Y:S02]  /*3810*/  @!P2 FFMA R24, R27, 1.84467440737095516160e+19, RZ ;  /* 0x5f8000001b18a823 */ /* 0x000fe400000000ff */
[----:B------:R-:W-:-:S07]  /*3820*/  @!P2 IADD3 R18, PT, PT, R18, 0x40, RZ ;  /* 0x000000401212a810 */ /* 0x000fce0007ffe0ff */
.L_x_50:
[----:B------:R-:W-:Y:S01]  /*3830*/  LEA R29, R17, 0xc0800000, 0x17 ;  /* 0xc0800000111d7811 */ /* 0x000fe200078eb8ff */
[----:B------:R-:W-:Y:S01]  /*3840*/  VIADD R22, R22, 0xffffff81 ;  /* 0xffffff8116167836 */ /* 0x000fe20000000000 */
[----:B------:R-:W-:Y:S02]  /*3850*/  BSSY.RECONVERGENT B1, `(.L_x_55) ;  /* 0x0000035000017945 */ /* 0x000fe40003800200 */
[----:B------:R-:W-:-:S04]  /*3860*/  IADD3 R29, PT, PT, -R29, R24, RZ ;  /* 0x000000181d1d7210 */ /* 0x000fc80007ffe1ff */
[----:B------:R-:W0:Y:S01]  /*3870*/  MUFU.RCP R0, R29 ;  /* 0x0000001d00007308 */ /* 0x000e220000001000 */
[----:B------:R-:W-:-:S04]  /*3880*/  FADD.FTZ R23, -R29, -RZ ;  /* 0x800000ff1d177221 */ /* 0x000fc80000010100 */
[----:B0-----:R-:W-:-:S04]  /*3890*/  FFMA R19, R0, R23, 1 ;  /* 0x3f80000000137423 */ /* 0x001fc80000000017 */
[----:B------:R-:W-:Y:S01]  /*38a0*/  FFMA R19, R0, R19, R0 ;  /* 0x0000001300137223 */ /* 0x000fe20000000000 */
[----:B------:R-:W-:-:S04]  /*38b0*/  IMAD R0, R22, -0x800000, R25 ;  /* 0xff80000016007824 */ /* 0x000fc800078e0219 */
[----:B------:R-:W-:-:S04]  /*38c0*/  FFMA R24, R0, R19, RZ ;  /* 0x0000001300187223 */ /* 0x000fc800000000ff */
[----:B------:R-:W-:-:S04]  /*38d0*/  FFMA R25, R23, R24, R0 ;  /* 0x0000001817197223 */ /* 0x000fc80000000000 */
[----:B------:R-:W-:Y:S01]  /*38e0*/  FFMA R24, R19, R25, R24 ;  /* 0x0000001913187223 */ /* 0x000fe20000000018 */
[----:B------:R-:W-:-:S03]  /*38f0*/  IADD3 R25, PT, PT, R22, 0x7f, -R17 ;  /* 0x0000007f16197810 */ /* 0x000fc60007ffe811 */
[----:B------:R-:W-:Y:S01]  /*3900*/  FFMA R23, R23, R24, R0 ;  /* 0x0000001817177223 */ /* 0x000fe20000000000 */
[----:B------:R-:W-:-:S03]  /*3910*/  IADD3 R25, PT, PT, R25, R18, RZ ;  /* 0x0000001219197210 */ /* 0x000fc60007ffe0ff */
[----:B------:R-:W-:-:S05]  /*3920*/  FFMA R0, R19, R23, R24 ;  /* 0x0000001713007223 */ /* 0x000fca0000000018 */
[----:B------:R-:W-:-:S04]  /*3930*/  SHF.R.U32.HI R17, RZ, 0x17, R0 ;  /* 0x00000017ff117819 */ /* 0x000fc80000011600 */
[----:B------:R-:W-:-:S04]  /*3940*/  LOP3.LUT R18, R17, 0xff, RZ, 0xc0, !PT ;  /* 0x000000ff11127812 */ /* 0x000fc800078ec0ff */
[----:B------:R-:W-:-:S05]  /*3950*/  IADD3 R17, PT, PT, R18, R25, RZ ;  /* 0x0000001912117210 */ /* 0x000fca0007ffe0ff */
[----:B------:R-:W-:-:S05]  /*3960*/  VIADD R18, R17, 0xffffffff ;  /* 0xffffffff11127836 */ /* 0x000fca0000000000 */
[----:B------:R-:W-:-:S13]  /*3970*/  ISETP.GE.U32.AND P1, PT, R18, 0xfe, PT ;  /* 0x000000fe1200780c */ /* 0x000fda0003f26070 */
[----:B------:R-:W-:Y:S05]  /*3980*/  @!P1 BRA `(.L_x_56) ;  /* 0x0000000000809947 */ /* 0x000fea0003800000 */
[----:B------:R-:W-:-:S13]  /*3990*/  ISETP.GT.AND P1, PT, R17, 0xfe, PT ;  /* 0x000000fe1100780c */ /* 0x000fda0003f24270 */
[----:B------:R-:W-:Y:S05]  /*39a0*/  @P1 BRA `(.L_x_57) ;  /* 0x00000000006c1947 */ /* 0x000fea0003800000 */
[----:B------:R-:W-:-:S13]  /*39b0*/  ISETP.GE.AND P1, PT, R17, 0x1, PT ;  /* 0x000000011100780c */ /* 0x000fda0003f26270 */
[----:B------:R-:W-:Y:S05]  /*39c0*/  @P1 BRA `(.L_x_58) ;  /* 0x0000000000741947 */ /* 0x000fea0003800000 */
[----:B------:R-:W-:Y:S02]  /*39d0*/  ISETP.GE.AND P1, PT, R17, -0x18, PT ;  /* 0xffffffe81100780c */ /* 0x000fe40003f26270 */
[----:B------:R-:W-:-:S11]  /*39e0*/  LOP3.LUT R0, R0, 0x80000000, RZ, 0xc0, !PT ;  /* 0x8000000000007812 */ /* 0x000fd600078ec0ff */
[----:B------:R-:W-:Y:S05]  /*39f0*/  @!P1 BRA `(.L_x_58) ;  /* 0x0000000000689947 */ /* 0x000fea0003800000 */
[CCC-:B------:R-:W-:Y:S01]  /*3a00*/  FFMA.RZ R18, R19.reuse, R23.reuse, R24.reuse ;  /* 0x0000001713127223 */ /* 0x1c0fe2000000c018 */
[CCC-:B------:R-:W-:Y:S01]  /*3a10*/  FFMA.RP R22, R19.reuse, R23.reuse, R24.reuse ;  /* 0x0000001713167223 */ /* 0x1c0fe20000008018 */
[----:B------:R-:W-:Y:S01]  /*3a20*/  FFMA.RM R23, R19, R23, R24 ;  /* 0x0000001713177223 */ /* 0x000fe20000004018 */
[C---:B------:R-:W-:Y:S02]  /*3a30*/  IADD3 R19, PT, PT, R17.reuse, 0x20, RZ ;  /* 0x0000002011137810 */ /* 0x040fe40007ffe0ff */
[----:B------:R-:W-:Y:S02]  /*3a40*/  LOP3.LUT R18, R18, 0x7fffff, RZ, 0xc0, !PT ;  /* 0x007fffff12127812 */ /* 0x000fe400078ec0ff */
[C---:B------:R-:W-:Y:S02]  /*3a50*/  ISETP.NE.AND P3, PT, R17.reuse, RZ, PT ;  /* 0x000000ff1100720c */ /* 0x040fe40003f65270 */
[----:B------:R-:W-:Y:S02]  /*3a60*/  LOP3.LUT R18, R18, 0x800000, RZ, 0xfc, !PT ;  /* 0x0080000012127812 */ /* 0x000fe400078efcff */
[----:B------:R-:W-:-:S02]  /*3a70*/  ISETP.NE.AND P2, PT, R17, RZ, PT ;  /* 0x000000ff1100720c */ /* 0x000fc40003f45270 */
[----:B------:R-:W-:Y:S02]  /*3a80*/  IADD3 R17, PT, PT, -R17, RZ, RZ ;  /* 0x000000ff11117210 */ /* 0x000fe40007ffe1ff */
[----:B------:R-:W-:Y:S02]  /*3a90*/  SHF.L.U32 R19, R18, R19, RZ ;  /* 0x0000001312137219 */ /* 0x000fe400000006ff */
[----:B------:R-:W-:Y:S02]  /*3aa0*/  FSETP.NEU.FTZ.AND P1, PT, R22, R23, PT ;  /* 0x000000171600720b */ /* 0x000fe40003f3d000 */
[----:B------:R-:W-:Y:S02]  /*3ab0*/  SEL R17, R17, RZ, P3 ;  /* 0x000000ff11117207 */ /* 0x000fe40001800000 */
[----:B------:R-:W-:Y:S02]  /*3ac0*/  ISETP.NE.AND P2, PT, R19, RZ, P2 ;  /* 0x000000ff1300720c */ /* 0x000fe40001745270 */
[----:B------:R-:W-:-:S02]  /*3ad0*/  SHF.R.U32.HI R22, RZ, R17, R18 ;  /* 0x00000011ff167219 */ /* 0x000fc40000011612 */
[----:B------:R-:W-:Y:S02]  /*3ae0*/  PLOP3.LUT P1, PT, P1, P2, PT, 0xf8, 0x8f ;  /* 0x00000000008f781c */ /* 0x000fe40000f25f70 */
[----:B------:R-:W-:Y:S02]  /*3af0*/  SHF.R.U32.HI R18, RZ, 0x1, R22 ;  /* 0x00000001ff127819 */ /* 0x000fe40000011616 */
[----:B------:R-:W-:-:S04]  /*3b00*/  SEL R17, RZ, 0x1, !P1 ;  /* 0x00000001ff117807 */ /* 0x000fc80004800000 */
[----:B------:R-:W-:-:S04]  /*3b10*/  LOP3.LUT R17, R17, 0x1, R18, 0xf8, !PT ;  /* 0x0000000111117812 */ /* 0x000fc800078ef812 */
[----:B------:R-:W-:-:S05]  /*3b20*/  LOP3.LUT R17, R17, R22, RZ, 0xc0, !PT ;  /* 0x0000001611117212 */ /* 0x000fca00078ec0ff */
[----:B------:R-:W-:-:S05]  /*3b30*/  IMAD.IADD R17, R18, 0x1, R17 ;  /* 0x0000000112117824 */ /* 0x000fca00078e0211 */
[----:B------:R-:W-:Y:S01]  /*3b40*/  LOP3.LUT R0, R17, R0, RZ, 0xfc, !PT ;  /* 0x0000000011007212 */ /* 0x000fe200078efcff */
[----:B------:R-:W-:Y:S06]  /*3b50*/  BRA `(.L_x_58) ;  /* 0x0000000000107947 */ /* 0x000fec0003800000 */
.L_x_57:
[----:B------:R-:W-:-:S04]  /*3b60*/  LOP3.LUT R0, R0, 0x80000000, RZ, 0xc0, !PT ;  /* 0x8000000000007812 */ /* 0x000fc800078ec0ff */
[----:B------:R-:W-:Y:S01]  /*3b70*/  LOP3.LUT R0, R0, 0x7f800000, RZ, 0xfc, !PT ;  /* 0x7f80000000007812 */ /* 0x000fe200078efcff */
[----:B------:R-:W-:Y:S06]  /*3b80*/  BRA `(.L_x_58) ;  /* 0x0000000000047947 */ /* 0x000fec0003800000 */
.L_x_56:
[----:B------:R-:W-:-:S07]  /*3b90*/  LEA R0, R25, R0, 0x17 ;  /* 0x0000000019007211 */ /* 0x000fce00078eb8ff */
.L_x_58:
[----:B------:R-:W-:Y:S05]  /*3ba0*/  BSYNC.RECONVERGENT B1 ;  /* 0x0000000000017941 */ /* 0x000fea0003800200 */
.L_x_55:
[----:B------:R-:W-:Y:S05]  /*3bb0*/  BRA `(.L_x_59) ;  /* 0x0000000000207947 */ /* 0x000fea0003800000 */
.L_x_54:
[----:B------:R-:W-:-:S04]  /*3bc0*/  LOP3.LUT R24, R24, 0x80000000, R25, 0x48, !PT ;  /* 0x8000000018187812 */ /* 0x000fc800078e4819 */
[----:B------:R-:W-:Y:S01]  /*3bd0*/  LOP3.LUT R0, R24, 0x7f800000, RZ, 0xfc, !PT ;  /* 0x7f80000018007812 */ /* 0x000fe200078efcff */
[----:B------:R-:W-:Y:S06]  /*3be0*/  BRA `(.L_x_59) ;  /* 0x0000000000147947 */ /* 0x000fec0003800000 */
.L_x_53:
[----:B------:R-:W-:Y:S01]  /*3bf0*/  LOP3.LUT R0, R24, 0x80000000, R25, 0x48, !PT ;  /* 0x8000000018007812 */ /* 0x000fe200078e4819 */
[----:B------:R-:W-:Y:S06]  /*3c00*/  BRA `(.L_x_59) ;  /* 0x00000000000c7947 */ /* 0x000fec0003800000 */
.L_x_52:
[----:B------:R-:W0:Y:S01]  /*3c10*/  MUFU.RSQ R0, -QNAN ;  /* 0xffc0000000007908 */ /* 0x000e220000001400 */
[----:B------:R-:W-:Y:S05]  /*3c20*/  BRA `(.L_x_59) ;  /* 0x0000000000047947 */ /* 0x000fea0003800000 */
.L_x_51:
[----:B------:R-:W-:-:S07]  /*3c30*/  FADD.FTZ R0, R25, R27 ;  /* 0x0000001b19007221 */ /* 0x000fce0000010000 */
.L_x_59:
[----:B------:R-:W-:Y:S05]  /*3c40*/  BSYNC.RECONVERGENT B0 ;  /* 0x0000000000007941 */ /* 0x000fea0003800200 */
.L_x_49:
[----:B------:R-:W-:-:S04]  /*3c50*/  HFMA2 R17, -RZ, RZ, 0, 0 ;  /* 0x00000000ff117431 */ /* 0x000fc800000001ff */
[----:B0-----:R-:W-:Y:S05]  /*3c60*/  RET.REL.NODEC R16 `(adddmi) ;  /* 0xffffffc010e47950 */ /* 0x001fea0003c3ffff */
.L_x_60:
[----:B------:R-:W-:-:S00]  /*3c70*/  BRA `(.L_x_60) ;  /* 0xfffffffc00fc7947 */ /* 0x000fc0000383ffff */
[----:B------:R-:W-:-:S00]  /*3c80*/  NOP ;  /* 0x0000000000007918 */ /* 0x000fc00000000000 */
[----:B------:R-:W-:-:S00]  /*3c90*/  NOP ;  /* 0x0000000000007918 */ /* 0x000fc00000000000 */
[----:B------:R-:W-:-:S00]  /*3ca0*/  NOP ;  /* 0x0000000000007918 */ /* 0x000fc00000000000 */
[----:B------:R-:W-:-:S00]  /*3cb0*/  NOP ;  /* 0x0000000000007918 */ /* 0x000fc00000000000 */
[----:B------:R-:W-:-:S00]  /*3cc0*/  NOP ;  /* 0x0000000000007918 */ /* 0x000fc00000000000 */
[----:B------:R-:W-:-:S00]  /*3cd0*/  NOP ;  /* 0x0000000000007918 */ /* 0x000fc00000000000 */
[----:B------:R-:W-:-:S00]  /*3ce0*/  NOP ;  /* 0x0000000000007918 */ /* 0x000fc00000000000 */
[----:B------:R-:W-:-:S00]  /*3cf0*/  NOP ;  /* 0x0000000000007918 */ /* 0x000fc00000000000 */
.L_x_61:


//--------------------- .nv.shared.reserved.0     --------------------------
	.section	.nv.shared.reserved.0,"aw",@nobits
	.weak		__nv_reservedSMEM_offset_0_alias
	.size		__nv_reservedSMEM_offset_0_alias, 0, 64
	.other		__nv_reservedSMEM_offset_0_alias,@"STO_CUDA_RESERVED_SHARED STV_DEFAULT"
__nv_reservedSMEM_offset_0_alias:
	.zero		0
	.zero		64


//--------------------- .nv.constant0.adddmi      --------------------------
	.section	.nv.constant0.adddmi,"a",@progbits
	.sectionflags	@""
	.align	4
.nv.constant0.adddmi:
	.zero		993


//--------------------- SYMBOLS --------------------------

	.type		.nv.reservedSmem.offset0,@object
	.size		.nv.reservedSmem.offset0,0x4
